	.headerflags	@"EF_CUDA_TEXMODE_UNIFIED EF_CUDA_64BIT_ADDRESS EF_CUDA_ACCELERATORS EF_CUDA_SM90 EF_CUDA_VIRTUAL_SM(EF_CUDA_SM90)"
	.elftype	@"ET_EXEC"


//--------------------- .nv.info                  --------------------------
	.section	.nv.info,"",@"SHT_CUDA_INFO"
	.align	4


	//----- nvinfo : EIATTR_REGCOUNT
	.align		4
        /*0000*/ 	.byte	0x04, 0x2f
        /*0002*/ 	.short	(.L_1 - .L_0)
	.align		4
.L_0:
        /*0004*/ 	.word	index@(triton_mm)
        /*0008*/ 	.word	0x00000060


	//----- nvinfo : EIATTR_MIN_STACK_SIZE
	.align		4
.L_1:
        /*000c*/ 	.byte	0x04, 0x12
        /*000e*/ 	.short	(.L_3 - .L_2)
	.align		4
.L_2:
        /*0010*/ 	.word	index@(triton_mm)
        /*0014*/ 	.word	0x00000000


	//----- nvinfo : EIATTR_FRAME_SIZE
	.align		4
.L_3:
        /*0018*/ 	.byte	0x04, 0x11
        /*001a*/ 	.short	(.L_5 - .L_4)
	.align		4
.L_4:
        /*001c*/ 	.word	index@(triton_mm)
        /*0020*/ 	.word	0x00000000


	//----- nvinfo : EIATTR_MIN_STACK_SIZE
	.align		4
.L_5:
        /*0024*/ 	.byte	0x04, 0x12
        /*0026*/ 	.short	(.L_7 - .L_6)
	.align		4
.L_6:
        /*0028*/ 	.word	index@(triton_mm)
        /*002c*/ 	.word	0x00000000
.L_7:


//--------------------- .nv.info.triton_mm        --------------------------
	.section	.nv.info.triton_mm,"",@"SHT_CUDA_INFO"
	.sectionflags	@""
	.align	4


	//----- nvinfo : EIATTR_CUDA_API_VERSION
	.align		4
        /*0000*/ 	.byte	0x04, 0x37
        /*0002*/ 	.short	(.L_9 - .L_8)
.L_8:
        /*0004*/ 	.word	0x0000007c


	//----- nvinfo : EIATTR_KPARAM_INFO
	.align		4
.L_9:
        /*0008*/ 	.byte	0x04, 0x17
        /*000a*/ 	.short	(.L_11 - .L_10)
.L_10:
        /*000c*/ 	.word	0x00000000
        /*0010*/ 	.short	0x0003
        /*0012*/ 	.short	0x0018
        /*0014*/ 	.byte	0x00, 0xf0, 0x11, 0x00


	//----- nvinfo : EIATTR_KPARAM_INFO
	.align		4
.L_11:
        /*0018*/ 	.byte	0x04, 0x17
        /*001a*/ 	.short	(.L_13 - .L_12)
.L_12:
        /*001c*/ 	.word	0x00000000
        /*0020*/ 	.short	0x0002
        /*0022*/ 	.short	0x0010
        /*0024*/ 	.byte	0x00, 0xf0, 0x21, 0x00


	//----- nvinfo : EIATTR_KPARAM_INFO
	.align		4
.L_13:
        /*0028*/ 	.byte	0x04, 0x17
        /*002a*/ 	.short	(.L_15 - .L_14)
.L_14:
        /*002c*/ 	.word	0x00000000
        /*0030*/ 	.short	0x0001
        /*0032*/ 	.short	0x0008
        /*0034*/ 	.byte	0x00, 0xf0, 0x21, 0x00


	//----- nvinfo : EIATTR_KPARAM_INFO
	.align		4
.L_15:
        /*0038*/ 	.byte	0x04, 0x17
        /*003a*/ 	.short	(.L_17 - .L_16)
.L_16:
        /*003c*/ 	.word	0x00000000
        /*0040*/ 	.short	0x0000
        /*0042*/ 	.short	0x0000
        /*0044*/ 	.byte	0x00, 0xf0, 0x21, 0x00


	//----- nvinfo : EIATTR_SPARSE_MMA_MASK
	.align		4
.L_17:
        /*0048*/ 	.byte	0x03, 0x50
        /*004a*/ 	.short	0x0000


	//----- nvinfo : EIATTR_MAXREG_COUNT
	.align		4
        /*004c*/ 	.byte	0x03, 0x1b
        /*004e*/ 	.short	0x00ff


	//----- nvinfo : EIATTR_COOP_GROUP_MASK_REGIDS
	.align		4
        /*0050*/ 	.byte	0x04, 0x29
        /*0052*/ 	.short	(.L_19 - .L_18)


	//   ....[0]....
.L_18:
        /*0054*/ 	.word	0xffffffff


	//----- nvinfo : EIATTR_COOP_GROUP_INSTR_OFFSETS
	.align		4
.L_19:
        /*0058*/ 	.byte	0x04, 0x28
        /*005a*/ 	.short	(.L_21 - .L_20)


	//   ....[0]....
.L_20:
        /*005c*/ 	.word	0x000016e0


	//----- nvinfo : EIATTR_EXIT_INSTR_OFFSETS
	.align		4
.L_21:
        /*0060*/ 	.byte	0x04, 0x1c
        /*0062*/ 	.short	(.L_23 - .L_22)


	//   ....[0]....
.L_22:
        /*0064*/ 	.word	0x00002320


	//   ....[1]....
        /*0068*/ 	.word	0x00002370


	//----- nvinfo : EIATTR_MAX_THREADS
	.align		4
.L_23:
        /*006c*/ 	.byte	0x04, 0x05
        /*006e*/ 	.short	(.L_25 - .L_24)
.L_24:
        /*0070*/ 	.word	0x00000080
        /*0074*/ 	.word	0x00000001
        /*0078*/ 	.word	0x00000001


	//----- nvinfo : EIATTR_CBANK_PARAM_SIZE
	.align		4
.L_25:
        /*007c*/ 	.byte	0x03, 0x19
        /*007e*/ 	.short	0x001c


	//----- nvinfo : EIATTR_PARAM_CBANK
	.align		4
        /*0080*/ 	.byte	0x04, 0x0a
        /*0082*/ 	.short	(.L_27 - .L_26)
	.align		4
.L_26:
        /*0084*/ 	.word	index@(.nv.constant0.triton_mm)
        /*0088*/ 	.short	0x0210
        /*008a*/ 	.short	0x001c


	//----- nvinfo : EIATTR_SW_WAR
	.align		4
.L_27:
        /*008c*/ 	.byte	0x04, 0x36
        /*008e*/ 	.short	(.L_29 - .L_28)
.L_28:
        /*0090*/ 	.word	0x00000008
.L_29:


//--------------------- .nv.callgraph             --------------------------
	.section	.nv.callgraph,"",@"SHT_CUDA_CALLGRAPH"
	.align	4
	.sectionentsize	8
	.align		4
        /*0000*/ 	.word	0x00000000
	.align		4
        /*0004*/ 	.word	0xffffffff
	.align		4
        /*0008*/ 	.word	0x00000000
	.align		4
        /*000c*/ 	.word	0xfffffffe
	.align		4
        /*0010*/ 	.word	0x00000000
	.align		4
        /*0014*/ 	.word	0xfffffffd
	.align		4
        /*0018*/ 	.word	0x00000000
	.align		4
        /*001c*/ 	.word	0xfffffffc


//--------------------- .text.triton_mm           --------------------------
	.section	.text.triton_mm,"ax",@progbits
	.sectionflags	@"SHF_BARRIERS=1"
	.align	128
        .global         triton_mm
        .type           triton_mm,@function
        .size           triton_mm,(.L_x_2 - triton_mm)
        .other          triton_mm,@"STO_CUDA_ENTRY STV_DEFAULT"
triton_mm:
.text.triton_mm:
[----:B------:R-:W1:Y:S01]  /*0000*/  LDC R1, c[0x0][0x28] ;  /* 0x00000a00ff017b82 */ /* 0x000e620000000800 */
[----:B------:R-:W2:Y:S01]  /*0010*/  S2R R8, SR_CTAID.X ;  /* 0x0000000000087919 */ /* 0x000ea20000002500 */
[----:B------:R-:W-:-:S06]  /*0020*/  IMAD.MOV.U32 R2, RZ, RZ, -0x8 ;  /* 0xfffffff8ff027424 */ /* 0x000fcc00078e00ff */
[----:B------:R-:W3:Y:S01]  /*0030*/  LDC R45, c[0x0][0x228] ;  /* 0x00008a00ff2d7b82 */ /* 0x000ee20000000800 */
[----:B------:R-:W-:Y:S01]  /*0040*/  ULDC.64 UR6, c[0x0][0x210] ;  /* 0x0000840000067ab9 */ /* 0x000fe20000000a00 */
[----:B------:R-:W-:Y:S01]  /*0050*/  UMOV UR10, 0x400 ;  /* 0x00000400000a7882 */ /* 0x000fe20000000000 */
[----:B------:R-:W-:Y:S01]  /*0060*/  ULDC.64 UR14, c[0x0][0x208] ;  /* 0x00008200000e7ab9 */ /* 0x000fe20000000a00 */
[----:B------:R-:W-:Y:S01]  /*0070*/  IMAD.MOV.U32 R62, RZ, RZ, -0x80 ;  /* 0xffffff80ff3e7424 */ /* 0x000fe200078e00ff */
[----:B------:R-:W-:Y:S01]  /*0080*/  UMOV UR11, 0x3 ;  /* 0x00000003000b7882 */ /* 0x000fe20000000000 */
[----:B------:R-:W-:Y:S01]  /*0090*/  UMOV UR12, 0xffffffff ;  /* 0xffffffff000c7882 */ /* 0x000fe20000000000 */
[----:B------:R-:W-:Y:S01]  /*00a0*/  UMOV UR5, URZ ;  /* 0x0000003f00057c82 */ /* 0x000fe20008000000 */
[----:B------:R-:W4:Y:S08]  /*00b0*/  LDC.64 R40, c[0x0][0x210] ;  /* 0x00008400ff287b82 */ /* 0x000f300000000a00 */
[----:B------:R-:W5:Y:S01]  /*00c0*/  S2UR UR4, SR_CgaCtaId ;  /* 0x00000000000479c3 */ /* 0x000f620000008800 */
[----:B---3--:R-:W-:-:S04]  /*00d0*/  IMAD R45, R45, 0xc00, RZ ;  /* 0x00000c002d2d7824 */ /* 0x008fc800078e02ff */
[----:B------:R-:W-:Y:S01]  /*00e0*/  IMAD.WIDE R60, R45, 0x2, RZ ;  /* 0x000000022d3c7825 */ /* 0x000fe200078e02ff */
[----:B--2---:R-:W-:-:S03]  /*00f0*/  ISETP.GE.AND P2, PT, R8, RZ, PT ;  /* 0x000000ff0800720c */ /* 0x004fc60003f46270 */
[----:B------:R-:W-:-:S04]  /*0100*/  IMAD.HI R0, R8, 0x2aaaaaab, RZ ;  /* 0x2aaaaaab08007827 */ /* 0x000fc800078e02ff */
[----:B----4-:R-:W-:Y:S01]  /*0110*/  IMAD.WIDE R40, R45, 0x2, R40 ;  /* 0x000000022d287825 */ /* 0x010fe200078e0228 */
[----:B------:R-:W-:Y:S01]  /*0120*/  SHF.R.U32.HI R3, RZ, 0x1f, R0 ;  /* 0x0000001fff037819 */ /* 0x000fe20000011600 */
[----:B-1---5:R-:W-:-:S03]  /*0130*/  UPRMT UR10, UR4, 0x654, UR10 ;  /* 0x00000654040a7896 */ /* 0x022fc6000800000a */
[----:B------:R-:W-:Y:S01]  /*0140*/  LEA.HI.SX32 R11, R0, R3, 0x1a ;  /* 0x00000003000b7211 */ /* 0x000fe200078fd2ff */
[----:B------:R-:W-:-:S04]  /*0150*/  UMOV UR4, URZ ;  /* 0x0000003f00047c82 */ /* 0x000fc80008000000 */
[----:B------:R-:W-:-:S05]  /*0160*/  IMAD R0, R11, R2, 0x40 ;  /* 0x000000400b007424 */ /* 0x000fca00078e0202 */
[----:B------:R-:W-:-:S04]  /*0170*/  VIMNMX R4, R0, 0x8, PT ;  /* 0x0000000800047848 */ /* 0x000fc80003fe0100 */
[-C--:B------:R-:W-:Y:S02]  /*0180*/  IABS R7, R4.reuse ;  /* 0x0000000400077213 */ /* 0x080fe40000000000 */
[----:B------:R-:W-:Y:S02]  /*0190*/  IABS R9, R4 ;  /* 0x0000000400097213 */ /* 0x000fe40000000000 */
[----:B------:R-:W1:Y:S03]  /*01a0*/  I2F.RP R0, R7 ;  /* 0x0000000700007306 */ /* 0x000e660000209400 */
[----:B------:R-:W-:-:S05]  /*01b0*/  IMAD.MOV R9, RZ, RZ, -R9 ;  /* 0x000000ffff097224 */ /* 0x000fca00078e0a09 */
[----:B-1----:R-:W1:Y:S02]  /*01c0*/  MUFU.RCP R0, R0 ;  /* 0x0000000000007308 */ /* 0x002e640000001000 */
[----:B-1----:R-:W-:Y:S02]  /*01d0*/  VIADD R2, R0, 0xffffffe ;  /* 0x0ffffffe00027836 */ /* 0x002fe40000000000 */
[----:B------:R-:W1:Y:S04]  /*01e0*/  S2R R0, SR_TID.X ;  /* 0x0000000000007919 */ /* 0x000e680000002100 */
[----:B------:R2:W3:Y:S02]  /*01f0*/  F2I.FTZ.U32.TRUNC.NTZ R3, R2 ;  /* 0x0000000200037305 */ /* 0x0004e4000021f000 */
[----:B--2---:R-:W-:-:S02]  /*0200*/  IMAD.MOV.U32 R2, RZ, RZ, RZ ;  /* 0x000000ffff027224 */ /* 0x004fc400078e00ff */
[----:B---3--:R-:W-:-:S04]  /*0210*/  IMAD.MOV R6, RZ, RZ, -R3 ;  /* 0x000000ffff067224 */ /* 0x008fc800078e0a03 */
[----:B------:R-:W-:Y:S01]  /*0220*/  IMAD R5, R6, R7, RZ ;  /* 0x0000000706057224 */ /* 0x000fe200078e02ff */
[----:B------:R-:W-:-:S03]  /*0230*/  IABS R6, R8 ;  /* 0x0000000800067213 */ /* 0x000fc60000000000 */
[----:B------:R-:W-:-:S04]  /*0240*/  IMAD.HI.U32 R3, R3, R5, R2 ;  /* 0x0000000503037227 */ /* 0x000fc800078e0002 */
[----:B------:R-:W-:Y:S02]  /*0250*/  IMAD R5, R11, -0x180, R8 ;  /* 0xfffffe800b057824 */ /* 0x000fe400078e0208 */
[----:B------:R-:W-:Y:S01]  /*0260*/  IMAD.HI.U32 R2, R3, R6, RZ ;  /* 0x0000000603027227 */ /* 0x000fe200078e00ff */
[----:B-1----:R-:W-:Y:S02]  /*0270*/  SHF.R.U32.HI R12, RZ, 0x4, R0 ;  /* 0x00000004ff0c7819 */ /* 0x002fe40000011600 */
[----:B------:R-:W-:Y:S01]  /*0280*/  IABS R10, R5 ;  /* 0x00000005000a7213 */ /* 0x000fe20000000000 */
[----:B------:R-:W-:Y:S01]  /*0290*/  IMAD R2, R2, R9, R6 ;  /* 0x0000000902027224 */ /* 0x000fe200078e0206 */
[----:B------:R-:W-:Y:S02]  /*02a0*/  LOP3.LUT R5, R5, R4, RZ, 0x3c, !PT ;  /* 0x0000000405057212 */ /* 0x000fe400078e3cff */
[----:B------:R-:W-:Y:S01]  /*02b0*/  SGXT.U32 R12, R12, 0x3 ;  /* 0x000000030c0c781a */ /* 0x000fe20000000000 */
[----:B------:R-:W-:Y:S01]  /*02c0*/  IMAD.HI.U32 R3, R3, R10, RZ ;  /* 0x0000000a03037227 */ /* 0x000fe200078e00ff */
[----:B------:R-:W-:-:S02]  /*02d0*/  ISETP.GT.U32.AND P0, PT, R7, R2, PT ;  /* 0x000000020700720c */ /* 0x000fc40003f04070 */
[----:B------:R-:W-:Y:S01]  /*02e0*/  ISETP.GE.AND P4, PT, R5, RZ, PT ;  /* 0x000000ff0500720c */ /* 0x000fe20003f86270 */
[----:B------:R-:W-:Y:S01]  /*02f0*/  IMAD R6, R3, R9, R10 ;  /* 0x0000000903067224 */ /* 0x000fe200078e020a */
[----:B------:R-:W-:Y:S02]  /*0300*/  SHF.R.U32.HI R5, RZ, 0x4, R0 ;  /* 0x00000004ff057819 */ /* 0x000fe40000011600 */
[C---:B------:R-:W-:Y:S02]  /*0310*/  LOP3.LUT R8, R12.reuse, 0x20, RZ, 0xfc, !PT ;  /* 0x000000200c087812 */ /* 0x040fe400078efcff */
[----:B------:R-:W-:Y:S02]  /*0320*/  ISETP.GT.U32.AND P3, PT, R7, R6, PT ;  /* 0x000000060700720c */ /* 0x000fe40003f64070 */
[----:B------:R-:W-:Y:S02]  /*0330*/  LOP3.LUT R5, R5, R0, RZ, 0x3c, !PT ;  /* 0x0000000005057212 */ /* 0x000fe400078e3cff */
[----:B------:R-:W-:Y:S01]  /*0340*/  LOP3.LUT R9, R12, 0x28, RZ, 0xfc, !PT ;  /* 0x000000280c097812 */ /* 0x000fe200078efcff */
[----:B------:R-:W-:Y:S01]  /*0350*/  @!P0 IMAD.IADD R2, R2, 0x1, -R7 ;  /* 0x0000000102028824 */ /* 0x000fe200078e0a07 */
[C---:B------:R-:W-:Y:S01]  /*0360*/  LOP3.LUT R13, R12.reuse, 0x38, RZ, 0xfc, !PT ;  /* 0x000000380c0d7812 */ /* 0x040fe200078efcff */
[----:B------:R-:W-:Y:S01]  /*0370*/  IMAD.SHL.U32 R10, R5, 0x8, RZ ;  /* 0x00000008050a7824 */ /* 0x000fe200078e00ff */
[----:B------:R-:W-:-:S02]  /*0380*/  LOP3.LUT R5, R12, 0x8, RZ, 0xfc, !PT ;  /* 0x000000080c057812 */ /* 0x000fc400078efcff */
[----:B------:R-:W-:Y:S02]  /*0390*/  ISETP.GT.U32.AND P1, PT, R7, R2, PT ;  /* 0x000000020700720c */ /* 0x000fe40003f24070 */
[----:B------:R-:W-:Y:S01]  /*03a0*/  LOP3.LUT R14, R10, 0x38, RZ, 0xc0, !PT ;  /* 0x000000380a0e7812 */ /* 0x000fe200078ec0ff */
[----:B------:R-:W-:Y:S01]  /*03b0*/  @!P3 IMAD.IADD R6, R6, 0x1, -R7 ;  /* 0x000000010606b824 */ /* 0x000fe200078e0a07 */
[----:B------:R-:W-:Y:S01]  /*03c0*/  LOP3.LUT R10, R12, 0x30, RZ, 0xfc, !PT ;  /* 0x000000300c0a7812 */ /* 0x000fe200078efcff */
[----:B------:R-:W-:Y:S01]  /*03d0*/  @!P3 VIADD R3, R3, 0x1 ;  /* 0x000000010303b836 */ /* 0x000fe20000000000 */
[----:B------:R-:W-:Y:S01]  /*03e0*/  SHF.R.U32.HI R86, RZ, 0x5, R0 ;  /* 0x00000005ff567819 */ /* 0x000fe20000011600 */
[--C-:B------:R-:W-:Y:S01]  /*03f0*/  IMAD R15, R5, 0x40, R14.reuse ;  /* 0x00000040050f7824 */ /* 0x100fe200078e020e */
[----:B------:R-:W-:Y:S01]  /*0400*/  ISETP.GE.U32.AND P0, PT, R6, R7, PT ;  /* 0x000000070600720c */ /* 0x000fe20003f06070 */
[----:B------:R-:W-:Y:S02]  /*0410*/  IMAD.SHL.U32 R6, R0, 0x200, RZ ;  /* 0x0000020000067824 */ /* 0x000fe400078e00ff */
[----:B------:R-:W-:-:S02]  /*0420*/  IMAD R19, R8, 0x40, R14 ;  /* 0x0000004008137824 */ /* 0x000fc400078e020e */
[----:B------:R-:W-:Y:S01]  /*0430*/  @!P1 IMAD.IADD R2, R2, 0x1, -R7 ;  /* 0x0000000102029824 */ /* 0x000fe200078e0a07 */
[----:B------:R-:W-:Y:S01]  /*0440*/  LOP3.LUT R20, R6, 0x1000, RZ, 0xc0, !PT ;  /* 0x0000100006147812 */ /* 0x000fe200078ec0ff */
[--C-:B------:R-:W-:Y:S01]  /*0450*/  IMAD R9, R9, 0x40, R14.reuse ;  /* 0x0000004009097824 */ /* 0x100fe200078e020e */
[----:B------:R-:W-:Y:S01]  /*0460*/  LOP3.LUT R6, R12, 0x10, RZ, 0xfc, !PT ;  /* 0x000000100c067812 */ /* 0x000fe200078efcff */
[--C-:B------:R-:W-:Y:S01]  /*0470*/  IMAD R21, R10, 0x40, R14.reuse ;  /* 0x000000400a157824 */ /* 0x100fe200078e020e */
[----:B------:R-:W-:Y:S01]  /*0480*/  LOP3.LUT R7, R12, 0x18, RZ, 0xfc, !PT ;  /* 0x000000180c077812 */ /* 0x000fe200078efcff */
[--C-:B------:R-:W-:Y:S01]  /*0490*/  IMAD R23, R13, 0x40, R14.reuse ;  /* 0x000000400d177824 */ /* 0x100fe200078e020e */
[----:B------:R-:W-:Y:S01]  /*04a0*/  LOP3.LUT R8, R9, R20, RZ, 0xfc, !PT ;  /* 0x0000001409087212 */ /* 0x000fe200078efcff */
[----:B------:R-:W-:Y:S01]  /*04b0*/  @P0 VIADD R3, R3, 0x1 ;  /* 0x0000000103030836 */ /* 0x000fe20000000000 */
[----:B------:R-:W-:Y:S01]  /*04c0*/  ISETP.NE.AND P0, PT, R4, RZ, PT ;  /* 0x000000ff0400720c */ /* 0x000fe20003f05270 */
[----:B------:R-:W-:Y:S01]  /*04d0*/  IMAD R17, R6, 0x40, R14 ;  /* 0x0000004006117824 */ /* 0x000fe200078e020e */
[----:B------:R-:W-:Y:S01]  /*04e0*/  LOP3.LUT R4, RZ, R4, RZ, 0x33, !PT ;  /* 0x00000004ff047212 */ /* 0x000fe200078e33ff */
[----:B------:R-:W-:Y:S01]  /*04f0*/  IMAD.MOV.U32 R5, RZ, RZ, R3 ;  /* 0x000000ffff057224 */ /* 0x000fe200078e0003 */
[-C--:B------:R-:W-:Y:S01]  /*0500*/  LOP3.LUT R9, R21, R20.reuse, RZ, 0xfc, !PT ;  /* 0x0000001415097212 */ /* 0x080fe200078efcff */
[----:B------:R-:W-:Y:S01]  /*0510*/  IMAD.MOV.U32 R3, RZ, RZ, R2 ;  /* 0x000000ffff037224 */ /* 0x000fe200078e0002 */
[----:B------:R-:W-:Y:S01]  /*0520*/  LOP3.LUT R10, R23, R20, RZ, 0xfc, !PT ;  /* 0x00000014170a7212 */ /* 0x000fe200078efcff */
[----:B------:R-:W-:Y:S01]  /*0530*/  @!P4 IMAD.MOV R5, RZ, RZ, -R5 ;  /* 0x000000ffff05c224 */ /* 0x000fe200078e0a05 */
[----:B------:R-:W-:Y:S01]  /*0540*/  LEA R87, R8, UR10, 0x1 ;  /* 0x0000000a08577c11 */ /* 0x000fe2000f8e08ff */
[----:B------:R-:W-:Y:S01]  /*0550*/  @!P2 IMAD.MOV R3, RZ, RZ, -R3 ;  /* 0x000000ffff03a224 */ /* 0x000fe200078e0a03 */
[----:B------:R-:W-:Y:S01]  /*0560*/  LEA R89, R9, UR10, 0x1 ;  /* 0x0000000a09597c11 */ /* 0x000fe2000f8e08ff */
[--C-:B------:R-:W-:Y:S01]  /*0570*/  IMAD R7, R7, 0x40, R14.reuse ;  /* 0x0000004007077824 */ /* 0x100fe200078e020e */
[----:B------:R-:W-:Y:S01]  /*0580*/  SEL R2, R4, R5, !P0 ;  /* 0x0000000504027207 */ /* 0x000fe20004000000 */
[----:B------:R-:W-:Y:S01]  /*0590*/  IMAD R5, R12, 0x40, R14 ;  /* 0x000000400c057824 */ /* 0x000fe200078e020e */
[----:B------:R-:W-:-:S02]  /*05a0*/  SEL R14, R4, R3, !P0 ;  /* 0x00000003040e7207 */ /* 0x000fc40004000000 */
[-C--:B------:R-:W-:Y:S01]  /*05b0*/  LOP3.LUT R4, R15, R20.reuse, RZ, 0xfc, !PT ;  /* 0x000000140f047212 */ /* 0x080fe200078efcff */
[----:B------:R-:W-:Y:S01]  /*05c0*/  IMAD.SHL.U32 R2, R2, 0x40, RZ ;  /* 0x0000004002027824 */ /* 0x000fe200078e00ff */
[-C--:B------:R-:W-:Y:S01]  /*05d0*/  LOP3.LUT R3, R5, R20.reuse, RZ, 0xfc, !PT ;  /* 0x0000001405037212 */ /* 0x080fe200078efcff */
[----:B------:R-:W-:Y:S01]  /*05e0*/  IMAD R32, R11, 0x8, R14 ;  /* 0x000000080b207824 */ /* 0x000fe200078e020e */
[----:B------:R-:W-:Y:S02]  /*05f0*/  LOP3.LUT R6, R7, R20, RZ, 0xfc, !PT ;  /* 0x0000001407067212 */ /* 0x000fe400078efcff */
[----:B------:R-:W-:Y:S02]  /*0600*/  LOP3.LUT R15, R2, R12, RZ, 0xfc, !PT ;  /* 0x0000000c020f7212 */ /* 0x000fe400078efcff */
[----:B------:R-:W-:Y:S02]  /*0610*/  LOP3.LUT R16, R2, 0x8, R12, 0xfe, !PT ;  /* 0x0000000802107812 */ /* 0x000fe400078efe0c */
[-C--:B------:R-:W-:Y:S01]  /*0620*/  LOP3.LUT R5, R17, R20.reuse, RZ, 0xfc, !PT ;  /* 0x0000001411057212 */ /* 0x080fe200078efcff */
[----:B------:R-:W-:Y:S01]  /*0630*/  IMAD.HI R13, R15, 0x2aaaaaab, RZ ;  /* 0x2aaaaaab0f0d7827 */ /* 0x000fe200078e02ff */
[----:B------:R-:W-:-:S02]  /*0640*/  LOP3.LUT R7, R19, R20, RZ, 0xfc, !PT ;  /* 0x0000001413077212 */ /* 0x000fc400078efcff */
[----:B------:R-:W-:Y:S01]  /*0650*/  LOP3.LUT R17, R2, 0x10, R12, 0xfe, !PT ;  /* 0x0000001002117812 */ /* 0x000fe200078efe0c */
[----:B------:R-:W-:Y:S01]  /*0660*/  IMAD.HI R19, R16, 0x2aaaaaab, RZ ;  /* 0x2aaaaaab10137827 */ /* 0x000fe200078e02ff */
[----:B------:R-:W-:Y:S02]  /*0670*/  SHF.R.U32.HI R18, RZ, 0x1f, R13 ;  /* 0x0000001fff127819 */ /* 0x000fe4000001160d */
[----:B------:R-:W-:Y:S01]  /*0680*/  LOP3.LUT R14, R2, 0x18, R12, 0xfe, !PT ;  /* 0x00000018020e7812 */ /* 0x000fe200078efe0c */
[----:B------:R-:W-:Y:S01]  /*0690*/  IMAD.HI R21, R17, 0x2aaaaaab, RZ ;  /* 0x2aaaaaab11157827 */ /* 0x000fe200078e02ff */
[----:B------:R-:W-:Y:S02]  /*06a0*/  LEA.HI R24, R13, R18, RZ, 0x17 ;  /* 0x000000120d187211 */ /* 0x000fe400078fb8ff */
[----:B------:R-:W-:Y:S01]  /*06b0*/  SHF.R.U32.HI R20, RZ, 0x1f, R19 ;  /* 0x0000001fff147819 */ /* 0x000fe20000011613 */
[----:B------:R-:W-:Y:S01]  /*06c0*/  IMAD.HI R11, R14, 0x2aaaaaab, RZ ;  /* 0x2aaaaaab0e0b7827 */ /* 0x000fe200078e02ff */
[----:B------:R-:W-:-:S02]  /*06d0*/  LOP3.LUT R18, R2, 0x20, R12, 0xfe, !PT ;  /* 0x0000002002127812 */ /* 0x000fc400078efe0c */
[----:B------:R-:W-:Y:S01]  /*06e0*/  LEA.HI R23, R19, R20, RZ, 0x17 ;  /* 0x0000001413177211 */ /* 0x000fe200078fb8ff */
[----:B------:R-:W-:Y:S01]  /*06f0*/  IMAD R24, R24, -0xc00, R15 ;  /* 0xfffff40018187824 */ /* 0x000fe200078e020f */
[----:B------:R-:W-:Y:S01]  /*0700*/  SHF.R.U32.HI R22, RZ, 0x1f, R21 ;  /* 0x0000001fff167819 */ /* 0x000fe20000011615 */
[----:B------:R-:W-:Y:S01]  /*0710*/  IMAD.HI R13, R18, 0x2aaaaaab, RZ ;  /* 0x2aaaaaab120d7827 */ /* 0x000fe200078e02ff */
[----:B------:R-:W-:Y:S02]  /*0720*/  LOP3.LUT R20, R2, 0x30, R12, 0xfe, !PT ;  /* 0x0000003002147812 */ /* 0x000fe400078efe0c */
[----:B------:R-:W-:Y:S02]  /*0730*/  LEA.HI R26, R21, R22, RZ, 0x17 ;  /* 0x00000016151a7211 */ /* 0x000fe400078fb8ff */
[----:B------:R-:W-:Y:S01]  /*0740*/  SHF.R.U32.HI R22, RZ, 0x1f, R11 ;  /* 0x0000001fff167819 */ /* 0x000fe2000001160b */
[----:B------:R-:W-:Y:S01]  /*0750*/  IMAD.HI R31, R20, 0x2aaaaaab, RZ ;  /* 0x2aaaaaab141f7827 */ /* 0x000fe200078e02ff */
[----:B------:R-:W-:-:S02]  /*0760*/  SHF.R.U32.HI R28, RZ, 0x1f, R13 ;  /* 0x0000001fff1c7819 */ /* 0x000fc4000001160d */
[----:B------:R-:W-:Y:S01]  /*0770*/  LEA.HI R27, R11, R22, RZ, 0x17 ;  /* 0x000000160b1b7211 */ /* 0x000fe200078fb8ff */
[----:B------:R-:W-:Y:S01]  /*0780*/  IMAD.SHL.U32 R11, R32, 0x40, RZ ;  /* 0x00000040200b7824 */ /* 0x000fe200078e00ff */
[----:B------:R-:W-:Y:S01]  /*0790*/  LEA.HI R29, R13, R28, RZ, 0x17 ;  /* 0x0000001c0d1d7211 */ /* 0x000fe200078fb8ff */
[----:B------:R-:W-:Y:S01]  /*07a0*/  IMAD R26, R26, -0xc00, R17 ;  /* 0xfffff4001a1a7824 */ /* 0x000fe200078e0211 */
[----:B------:R-:W-:Y:S01]  /*07b0*/  SHF.R.U32.HI R22, RZ, 0x1f, R31 ;  /* 0x0000001fff167819 */ /* 0x000fe2000001161f */
[----:B------:R-:W-:Y:S01]  /*07c0*/  IMAD R27, R27, -0xc00, R14 ;  /* 0xfffff4001b1b7824 */ /* 0x000fe200078e020e */
[----:B------:R-:W-:Y:S01]  /*07d0*/  SHF.R.S32.HI R13, RZ, 0x19, R32 ;  /* 0x00000019ff0d7819 */ /* 0x000fe20000011420 */
[----:B------:R-:W-:Y:S01]  /*07e0*/  IMAD R29, R29, -0xc00, R18 ;  /* 0xfffff4001d1d7824 */ /* 0x000fe200078e0212 */
[----:B------:R-:W-:Y:S01]  /*07f0*/  LOP3.LUT R19, R2, 0x28, R12, 0xfe, !PT ;  /* 0x0000002802137812 */ /* 0x000fe200078efe0c */
[----:B------:R-:W1:Y:S01]  /*0800*/  LDC.64 R32, c[0x0][0x218] ;  /* 0x00008600ff207b82 */ /* 0x000e620000000a00 */
[----:B------:R-:W-:-:S02]  /*0810*/  LEA.HI R31, R31, R22, RZ, 0x17 ;  /* 0x000000161f1f7211 */ /* 0x000fc400078fb8ff */
[----:B------:R-:W-:Y:S01]  /*0820*/  SGXT R22, R13, 0x1 ;  /* 0x000000010d16781a */ /* 0x000fe20000000200 */
[----:B------:R-:W-:Y:S01]  /*0830*/  IMAD.HI R25, R19, 0x2aaaaaab, RZ ;  /* 0x2aaaaaab13197827 */ /* 0x000fe200078e02ff */
[----:B------:R-:W-:Y:S02]  /*0840*/  LOP3.LUT R13, R11, R12, RZ, 0xfc, !PT ;  /* 0x0000000c0b0d7212 */ /* 0x000fe400078efcff */
[----:B------:R-:W-:Y:S01]  /*0850*/  LOP3.LUT R21, R2, 0x38, R12, 0xfe, !PT ;  /* 0x0000003802157812 */ /* 0x000fe200078efe0c */
[----:B------:R-:W-:Y:S01]  /*0860*/  IMAD R31, R31, -0xc00, R20 ;  /* 0xfffff4001f1f7824 */ /* 0x000fe200078e0214 */
[----:B------:R-:W-:Y:S02]  /*0870*/  LEA.HI R15, R22, R13, RZ, 0xc ;  /* 0x0000000d160f7211 */ /* 0x000fe400078f60ff */
[----:B------:R-:W-:Y:S01]  /*0880*/  SHF.R.U32.HI R30, RZ, 0x1f, R25 ;  /* 0x0000001fff1e7819 */ /* 0x000fe20000011619 */
[----:B------:R-:W-:Y:S01]  /*0890*/  IMAD.HI R28, R21, 0x2aaaaaab, RZ ;  /* 0x2aaaaaab151c7827 */ /* 0x000fe200078e02ff */
[----:B------:R-:W-:-:S02]  /*08a0*/  LOP3.LUT R14, R15, 0x3ff000, RZ, 0xc0, !PT ;  /* 0x003ff0000f0e7812 */ /* 0x000fc400078ec0ff */
[----:B------:R-:W-:Y:S02]  /*08b0*/  LEA.HI R30, R25, R30, RZ, 0x17 ;  /* 0x0000001e191e7211 */ /* 0x000fe400078fb8ff */
[----:B------:R-:W-:Y:S01]  /*08c0*/  SHF.R.U32.HI R25, RZ, 0x1f, R28 ;  /* 0x0000001fff197819 */ /* 0x000fe2000001161c */
[----:B------:R-:W-:Y:S01]  /*08d0*/  IMAD.IADD R67, R13, 0x1, -R14 ;  /* 0x000000010d437824 */ /* 0x000fe200078e0a0e */
[----:B------:R-:W-:Y:S01]  /*08e0*/  LOP3.LUT R14, R11, 0x10, R12, 0xfe, !PT ;  /* 0x000000100b0e7812 */ /* 0x000fe200078efe0c */
[----:B------:R-:W-:Y:S01]  /*08f0*/  IMAD R30, R30, -0xc00, R19 ;  /* 0xfffff4001e1e7824 */ /* 0x000fe200078e0213 */
[----:B------:R-:W-:Y:S02]  /*0900*/  LOP3.LUT R15, R11, 0x18, R12, 0xfe, !PT ;  /* 0x000000180b0f7812 */ /* 0x000fe400078efe0c */
[----:B------:R-:W-:Y:S01]  /*0910*/  LEA.HI R28, R28, R25, RZ, 0x17 ;  /* 0x000000191c1c7211 */ /* 0x000fe200078fb8ff */
[----:B------:R-:W-:Y:S01]  /*0920*/  IMAD R25, R23, -0xc00, R16 ;  /* 0xfffff40017197824 */ /* 0x000fe200078e0210 */
[----:B------:R-:W-:-:S02]  /*0930*/  LOP3.LUT R16, R11, 0x20, R12, 0xfe, !PT ;  /* 0x000000200b107812 */ /* 0x000fc400078efe0c */
[----:B------:R-:W-:Y:S01]  /*0940*/  LEA.HI R19, R22, R14, RZ, 0xc ;  /* 0x0000000e16137211 */ /* 0x000fe200078f60ff */
[----:B------:R-:W-:Y:S01]  /*0950*/  IMAD R28, R28, -0xc00, R21 ;  /* 0xfffff4001c1c7824 */ /* 0x000fe200078e0215 */
[C---:B------:R-:W-:Y:S02]  /*0960*/  LEA.HI R20, R22.reuse, R15, RZ, 0xc ;  /* 0x0000000f16147211 */ /* 0x040fe400078f60ff */
[----:B------:R-:W-:Y:S02]  /*0970*/  LEA.HI R21, R22, R16, RZ, 0xc ;  /* 0x0000001016157211 */ /* 0x000fe400078f60ff */
[----:B------:R-:W-:Y:S02]  /*0980*/  LOP3.LUT R19, R19, 0x3ff000, RZ, 0xc0, !PT ;  /* 0x003ff00013137812 */ /* 0x000fe400078ec0ff */
[----:B------:R-:W-:Y:S02]  /*0990*/  LOP3.LUT R13, R11, 0x8, R12, 0xfe, !PT ;  /* 0x000000080b0d7812 */ /* 0x000fe400078efe0c */
[----:B------:R-:W-:Y:S01]  /*09a0*/  LOP3.LUT R20, R20, 0x3ff000, RZ, 0xc0, !PT ;  /* 0x003ff00014147812 */ /* 0x000fe200078ec0ff */
[----:B------:R-:W-:Y:S01]  /*09b0*/  IMAD.IADD R19, R14, 0x1, -R19 ;  /* 0x000000010e137824 */ /* 0x000fe200078e0a13 */
[----:B------:R-:W-:-:S02]  /*09c0*/  LOP3.LUT R21, R21, 0x3ff000, RZ, 0xc0, !PT ;  /* 0x003ff00015157812 */ /* 0x000fc400078ec0ff */
[----:B------:R-:W-:Y:S01]  /*09d0*/  LEA.HI R17, R22, R13, RZ, 0xc ;  /* 0x0000000d16117211 */ /* 0x000fe200078f60ff */
[----:B------:R-:W-:Y:S01]  /*09e0*/  IMAD.IADD R20, R15, 0x1, -R20 ;  /* 0x000000010f147824 */ /* 0x000fe200078e0a14 */
[----:B------:R-:W-:Y:S01]  /*09f0*/  LOP3.LUT R14, R11, 0x28, R12, 0xfe, !PT ;  /* 0x000000280b0e7812 */ /* 0x000fe200078efe0c */
[----:B------:R-:W-:Y:S01]  /*0a00*/  IMAD.IADD R21, R16, 0x1, -R21 ;  /* 0x0000000110157824 */ /* 0x000fe200078e0a15 */
[----:B------:R-:W-:Y:S02]  /*0a10*/  LOP3.LUT R15, R11, 0x30, R12, 0xfe, !PT ;  /* 0x000000300b0f7812 */ /* 0x000fe400078efe0c */
[----:B------:R-:W-:Y:S02]  /*0a20*/  LOP3.LUT R12, R11, 0x38, R12, 0xfe, !PT ;  /* 0x000000380b0c7812 */ /* 0x000fe400078efe0c */
[----:B------:R-:W-:Y:S02]  /*0a30*/  LOP3.LUT R18, R17, 0x3ff000, RZ, 0xc0, !PT ;  /* 0x003ff00011127812 */ /* 0x000fe400078ec0ff */
[----:B------:R-:W-:-:S02]  /*0a40*/  LEA.HI R16, R22, R14, RZ, 0xc ;  /* 0x0000000e16107211 */ /* 0x000fc400078f60ff */
[C---:B------:R-:W-:Y:S01]  /*0a50*/  LEA.HI R23, R22.reuse, R15, RZ, 0xc ;  /* 0x0000000f16177211 */ /* 0x040fe200078f60ff */
[----:B------:R-:W-:Y:S01]  /*0a60*/  IMAD.IADD R18, R13, 0x1, -R18 ;  /* 0x000000010d127824 */ /* 0x000fe200078e0a12 */
[----:B------:R-:W-:Y:S01]  /*0a70*/  LEA.HI R22, R22, R12, RZ, 0xc ;  /* 0x0000000c16167211 */ /* 0x000fe200078f60ff */
[----:B------:R-:W-:Y:S01]  /*0a80*/  IMAD.SHL.U32 R13, R0, 0x8, RZ ;  /* 0x00000008000d7824 */ /* 0x000fe200078e00ff */
[----:B------:R-:W-:Y:S02]  /*0a90*/  LOP3.LUT R17, R16, 0x3ff000, RZ, 0xc0, !PT ;  /* 0x003ff00010117812 */ /* 0x000fe400078ec0ff */
[----:B------:R-:W-:Y:S02]  /*0aa0*/  LOP3.LUT R16, R23, 0x3ff000, RZ, 0xc0, !PT ;  /* 0x003ff00017107812 */ /* 0x000fe400078ec0ff */
[----:B------:R-:W-:Y:S01]  /*0ab0*/  LOP3.LUT R23, R22, 0x3ff000, RZ, 0xc0, !PT ;  /* 0x003ff00016177812 */ /* 0x000fe200078ec0ff */
[----:B------:R-:W-:Y:S01]  /*0ac0*/  IMAD.IADD R17, R14, 0x1, -R17 ;  /* 0x000000010e117824 */ /* 0x000fe200078e0a11 */
[----:B------:R-:W-:Y:S01]  /*0ad0*/  LOP3.LUT R22, R13, 0x78, RZ, 0xc0, !PT ;  /* 0x000000780d167812 */ /* 0x000fe200078ec0ff */
[----:B------:R-:W-:Y:S01]  /*0ae0*/  IMAD.IADD R16, R15, 0x1, -R16 ;  /* 0x000000010f107824 */ /* 0x000fe200078e0a10 */
[----:B------:R-:W-:Y:S01]  /*0af0*/  LEA R69, R6, UR10, 0x1 ;  /* 0x0000000a06457c11 */ /* 0x000fe2000f8e08ff */
[----:B------:R-:W-:Y:S01]  /*0b00*/  IMAD.IADD R23, R12, 0x1, -R23 ;  /* 0x000000010c177824 */ /* 0x000fe200078e0a17 */
[----:B------:R-:W-:Y:S01]  /*0b10*/  LEA R85, R7, UR10, 0x1 ;  /* 0x0000000a07557c11 */ /* 0x000fe2000f8e08ff */
[--C-:B------:R-:W-:Y:S01]  /*0b20*/  IMAD R25, R25, 0xc00, R22.reuse ;  /* 0x00000c0019197824 */ /* 0x100fe200078e0216 */
[----:B------:R-:W-:Y:S01]  /*0b30*/  LEA R91, R10, UR10, 0x1 ;  /* 0x0000000a0a5b7c11 */ /* 0x000fe2000f8e08ff */
[----:B------:R-:W-:-:S02]  /*0b40*/  IMAD R63, R23, 0xc00, R22 ;  /* 0x00000c00173f7824 */ /* 0x000fc400078e0216 */
[--C-:B------:R-:W-:Y:S02]  /*0b50*/  IMAD R55, R17, 0xc00, R22.reuse ;  /* 0x00000c0011377824 */ /* 0x100fe400078e0216 */
[--C-:B------:R-:W-:Y:S02]  /*0b60*/  IMAD R29, R29, 0xc00, R22.reuse ;  /* 0x00000c001d1d7824 */ /* 0x100fe400078e0216 */
[----:B------:R-:W-:Y:S02]  /*0b70*/  IMAD R17, R30, 0xc00, R22 ;  /* 0x00000c001e117824 */ /* 0x000fe400078e0216 */
[----:B------:R-:W-:-:S04]  /*0b80*/  IMAD.WIDE R14, R63, 0x2, R60 ;  /* 0x000000023f0e7825 */ /* 0x000fc800078e023c */
[--C-:B------:R-:W-:Y:S01]  /*0b90*/  IMAD R53, R16, 0xc00, R22.reuse ;  /* 0x00000c0010357824 */ /* 0x100fe200078e0216 */
[----:B------:R-:W-:Y:S01]  /*0ba0*/  IADD3 R12, P0, R14, UR6, RZ ;  /* 0x000000060e0c7c10 */ /* 0x000fe2000ff1e0ff */
[--C-:B------:R-:W-:Y:S02]  /*0bb0*/  IMAD R51, R21, 0xc00, R22.reuse ;  /* 0x00000c0015337824 */ /* 0x100fe400078e0216 */
[----:B------:R-:W-:Y:S01]  /*0bc0*/  IMAD R39, R24, 0xc00, R22 ;  /* 0x00000c0018277824 */ /* 0x000fe200078e0216 */
[----:B------:R-:W-:Y:S01]  /*0bd0*/  IADD3 R12, P1, R12, 0x400, RZ ;  /* 0x000004000c0c7810 */ /* 0x000fe20007f3e0ff */
[----:B-1----:R-:W-:-:S03]  /*0be0*/  IMAD.WIDE R36, R25, 0x2, R32 ;  /* 0x0000000219247825 */ /* 0x002fc600078e0220 */
[----:B------:R-:W-:Y:S01]  /*0bf0*/  IADD3.X R14, RZ, UR7, R15, P1, P0 ;  /* 0x00000007ff0e7c10 */ /* 0x000fe20008fe040f */
[----:B------:R-:W-:Y:S02]  /*0c00*/  IMAD R21, R28, 0xc00, R22 ;  /* 0x00000c001c157824 */ /* 0x000fe400078e0216 */
[----:B------:R-:W-:-:S04]  /*0c10*/  IMAD.WIDE R24, R29, 0x2, R32 ;  /* 0x000000021d187825 */ /* 0x000fc800078e0220 */
[----:B------:R-:W-:-:S04]  /*0c20*/  IMAD.WIDE R28, R17, 0x2, R32 ;  /* 0x00000002111c7825 */ /* 0x000fc800078e0220 */
[----:B------:R-:W-:-:S04]  /*0c30*/  IMAD.WIDE R16, R53, 0x2, R60 ;  /* 0x0000000235107825 */ /* 0x000fc800078e023c */
[--C-:B------:R-:W-:Y:S02]  /*0c40*/  IMAD R65, R18, 0xc00, R22.reuse ;  /* 0x00000c0012417824 */ /* 0x100fe400078e0216 */
[--C-:B------:R-:W-:Y:S02]  /*0c50*/  IMAD R47, R19, 0xc00, R22.reuse ;  /* 0x00000c00132f7824 */ /* 0x100fe400078e0216 */
[--C-:B------:R-:W-:Y:S02]  /*0c60*/  IMAD R35, R26, 0xc00, R22.reuse ;  /* 0x00000c001a237824 */ /* 0x100fe400078e0216 */
[--C-:B------:R-:W-:Y:S02]  /*0c70*/  IMAD R27, R27, 0xc00, R22.reuse ;  /* 0x00000c001b1b7824 */ /* 0x100fe400078e0216 */
[--C-:B------:R-:W-:Y:S02]  /*0c80*/  IMAD R31, R31, 0xc00, R22.reuse ;  /* 0x00000c001f1f7824 */ /* 0x100fe400078e0216 */
[----:B------:R-:W-:-:S02]  /*0c90*/  IMAD R67, R67, 0xc00, R22 ;  /* 0x00000c0043437824 */ /* 0x000fc400078e0216 */
[----:B------:R-:W-:Y:S01]  /*0ca0*/  IMAD R49, R20, 0xc00, R22 ;  /* 0x00000c0014317824 */ /* 0x000fe200078e0216 */
[----:B------:R-:W-:Y:S01]  /*0cb0*/  IADD3 R22, P2, R16, UR6, RZ ;  /* 0x0000000610167c10 */ /* 0x000fe2000ff5e0ff */
[----:B------:R-:W-:-:S03]  /*0cc0*/  IMAD.WIDE R18, R55, 0x2, R60 ;  /* 0x0000000237127825 */ /* 0x000fc600078e023c */
[----:B------:R-:W-:Y:S01]  /*0cd0*/  IADD3 R15, P0, R22, 0x400, RZ ;  /* 0x00000400160f7810 */ /* 0x000fe20007f1e0ff */
[----:B------:R-:W-:Y:S01]  /*0ce0*/  IMAD.WIDE R38, R39, 0x2, R32 ;  /* 0x0000000227267825 */ /* 0x000fe200078e0220 */
[----:B------:R-:W-:Y:S02]  /*0cf0*/  IADD3 R16, P1, R18, UR6, RZ ;  /* 0x0000000612107c10 */ /* 0x000fe4000ff3e0ff */
[----:B------:R-:W-:Y:S01]  /*0d00*/  IADD3.X R17, RZ, UR7, R17, P0, P2 ;  /* 0x00000007ff117c10 */ /* 0x000fe200087e4411 */
[----:B------:R-:W-:Y:S01]  /*0d10*/  IMAD.WIDE R34, R35, 0x2, R32 ;  /* 0x0000000223227825 */ /* 0x000fe200078e0220 */
[----:B------:R-:W-:-:S03]  /*0d20*/  IADD3 R16, P3, R16, 0x400, RZ ;  /* 0x0000040010107810 */ /* 0x000fc60007f7e0ff */
[----:B------:R-:W-:Y:S01]  /*0d30*/  IMAD.WIDE R26, R27, 0x2, R32 ;  /* 0x000000021b1a7825 */ /* 0x000fe200078e0220 */
[----:B------:R-:W-:-:S03]  /*0d40*/  IADD3.X R18, RZ, UR7, R19, P3, P1 ;  /* 0x00000007ff127c10 */ /* 0x000fc60009fe2413 */
[----:B------:R-:W-:-:S04]  /*0d50*/  IMAD.WIDE R30, R31, 0x2, R32 ;  /* 0x000000021f1e7825 */ /* 0x000fc800078e0220 */
[----:B------:R-:W-:-:S04]  /*0d60*/  IMAD.WIDE R32, R21, 0x2, R32 ;  /* 0x0000000215207825 */ /* 0x000fc800078e0220 */
[----:B------:R-:W-:-:S04]  /*0d70*/  IMAD.WIDE R20, R51, 0x2, R60 ;  /* 0x0000000233147825 */ /* 0x000fc800078e023c */
[----:B------:R-:W-:Y:S01]  /*0d80*/  IMAD.WIDE R22, R49, 0x2, R60 ;  /* 0x0000000231167825 */ /* 0x000fe200078e023c */
[----:B------:R-:W-:-:S03]  /*0d90*/  IADD3 R42, P0, R20, UR6, RZ ;  /* 0x00000006142a7c10 */ /* 0x000fc6000ff1e0ff */
[--C-:B------:R-:W-:Y:S01]  /*0da0*/  IMAD.WIDE R58, R47, 0x2, R60.reuse ;  /* 0x000000022f3a7825 */ /* 0x100fe200078e023c */
[----:B------:R-:W-:Y:S02]  /*0db0*/  IADD3 R20, P2, R22, UR6, RZ ;  /* 0x0000000616147c10 */ /* 0x000fe4000ff5e0ff */
[----:B------:R-:W-:Y:S01]  /*0dc0*/  IADD3 R19, P1, R42, 0x400, RZ ;  /* 0x000004002a137810 */ /* 0x000fe20007f3e0ff */
[----:B------:R-:W-:Y:S01]  /*0dd0*/  IMAD.WIDE R42, R65, 0x2, R60 ;  /* 0x00000002412a7825 */ /* 0x000fe200078e023c */
[----:B------:R-:W-:Y:S02]  /*0de0*/  IADD3 R20, P3, R20, 0x400, RZ ;  /* 0x0000040014147810 */ /* 0x000fe40007f7e0ff */
[----:B------:R-:W-:Y:S01]  /*0df0*/  IADD3.X R21, RZ, UR7, R21, P1, P0 ;  /* 0x00000007ff157c10 */ /* 0x000fe20008fe0415 */
[--C-:B------:R-:W-:Y:S01]  /*0e00*/  IMAD.WIDE R46, R47, 0x2, R40.reuse ;  /* 0x000000022f2e7825 */ /* 0x100fe200078e0228 */
[----:B------:R-:W-:Y:S02]  /*0e10*/  IADD3 R44, P0, R58, UR6, RZ ;  /* 0x000000063a2c7c10 */ /* 0x000fe4000ff1e0ff */
[----:B------:R-:W-:Y:S01]  /*0e20*/  IADD3 R56, P1, R42, UR6, RZ ;  /* 0x000000062a387c10 */ /* 0x000fe2000ff3e0ff */
[----:B------:R-:W-:Y:S01]  /*0e30*/  IMAD.WIDE R48, R49, 0x2, R40 ;  /* 0x0000000231307825 */ /* 0x000fe200078e0228 */
[----:B------:R-:W-:-:S02]  /*0e40*/  IADD3.X R22, RZ, UR7, R23, P3, P2 ;  /* 0x00000007ff167c10 */ /* 0x000fc40009fe4417 */
[----:B------:R-:W-:Y:S01]  /*0e50*/  IADD3 R23, P2, R44, 0x400, RZ ;  /* 0x000004002c177810 */ /* 0x000fe20007f5e0ff */
[----:B------:R-:W-:Y:S01]  /*0e60*/  IMAD.WIDE R44, R65, 0x2, R40 ;  /* 0x00000002412c7825 */ /* 0x000fe200078e0228 */
[----:B------:R-:W-:Y:S02]  /*0e70*/  IADD3 R56, P3, R56, 0x400, RZ ;  /* 0x0000040038387810 */ /* 0x000fe40007f7e0ff */
[----:B------:R-:W-:Y:S01]  /*0e80*/  IADD3.X R58, RZ, UR7, R59, P2, P0 ;  /* 0x00000007ff3a7c10 */ /* 0x000fe200097e043b */
[----:B------:R-:W-:Y:S01]  /*0e90*/  IMAD.WIDE R50, R51, 0x2, R40 ;  /* 0x0000000233327825 */ /* 0x000fe200078e0228 */
[----:B------:R-:W-:Y:S02]  /*0ea0*/  IADD3.X R59, RZ, UR7, R43, P3, P1 ;  /* 0x00000007ff3b7c10 */ /* 0x000fe40009fe242b */
[----:B------:R-:W-:Y:S01]  /*0eb0*/  LEA R65, R4, UR10, 0x1 ;  /* 0x0000000a04417c11 */ /* 0x000fe2000f8e08ff */
[----:B------:R-:W-:Y:S01]  /*0ec0*/  IMAD.WIDE R42, R67, 0x2, R40 ;  /* 0x00000002432a7825 */ /* 0x000fe200078e0228 */
[----:B------:R-:W-:-:S02]  /*0ed0*/  IADD3 R70, P1, R36, 0x400, RZ ;  /* 0x0000040024467810 */ /* 0x000fc40007f3e0ff */
[----:B------:R-:W-:Y:S01]  /*0ee0*/  IADD3 R78, P2, R28, 0x400, RZ ;  /* 0x000004001c4e7810 */ /* 0x000fe20007f5e0ff */
[----:B------:R-:W-:-:S04]  /*0ef0*/  IMAD.WIDE R54, R55, 0x2, R40 ;  /* 0x0000000237367825 */ /* 0x000fc800078e0228 */
[----:B------:R-:W-:-:S04]  /*0f00*/  IMAD.WIDE R52, R53, 0x2, R40 ;  /* 0x0000000235347825 */ /* 0x000fc800078e0228 */
[----:B------:R-:W-:Y:S01]  /*0f10*/  IMAD.WIDE R40, R63, 0x2, R40 ;  /* 0x000000023f287825 */ /* 0x000fe200078e0228 */
[----:B------:R-:W-:-:S03]  /*0f20*/  LEA R63, R3, UR10, 0x1 ;  /* 0x0000000a033f7c11 */ /* 0x000fc6000f8e08ff */
[----:B------:R-:W-:Y:S01]  /*0f30*/  IMAD.WIDE R60, R67, 0x2, R60 ;  /* 0x00000002433c7825 */ /* 0x000fe200078e023c */
[----:B------:R-:W-:Y:S01]  /*0f40*/  LEA R67, R5, UR10, 0x1 ;  /* 0x0000000a05437c11 */ /* 0x000fe2000f8e08ff */
[----:B------:R-:W-:Y:S01]  /*0f50*/  @!PT LDS RZ, [RZ] ;  /* 0x00000000fffff984 */ /* 0x000fe20000000800 */
[----:B------:R-:W-:Y:S01]  /*0f60*/  @!PT LDS RZ, [RZ] ;  /* 0x00000000fffff984 */ /* 0x000fe20000000800 */
[----:B------:R-:W-:Y:S01]  /*0f70*/  @!PT LDS RZ, [RZ] ;  /* 0x00000000fffff984 */ /* 0x000fe20000000800 */
[----:B------:R-:W-:Y:S02]  /*0f80*/  LDGSTS.E.BYPASS.128 [R63], desc[UR14][R42.64] ;  /* 0x000000002a3f7fae */ /* 0x000fe4000b901c4e */
[----:B------:R-:W-:Y:S01]  /*0f90*/  IMAD.X R73, RZ, RZ, R37, P1 ;  /* 0x000000ffff497224 */ /* 0x000fe200008e0625 */
[----:B------:R-:W-:Y:S01]  /*0fa0*/  IADD3 R57, P4, R60, UR6, RZ ;  /* 0x000000063c397c10 */ /* 0x000fe2000ff9e0ff */
[----:B------:R-:W-:Y:S01]  /*0fb0*/  LDGSTS.E.BYPASS.128 [R65], desc[UR14][R44.64] ;  /* 0x000000002c417fae */ /* 0x000fe2000b901c4e */
[----:B------:R-:W-:Y:S01]  /*0fc0*/  IADD3 R74, P1, R26, 0x400, RZ ;  /* 0x000004001a4a7810 */ /* 0x000fe20007f3e0ff */
[----:B------:R-:W-:Y:S01]  /*0fd0*/  IMAD.X R82, RZ, RZ, R29, P2 ;  /* 0x000000ffff527224 */ /* 0x000fe200010e061d */
[----:B------:R-:W-:Y:S01]  /*0fe0*/  IADD3 R57, P5, R57, 0x400, RZ ;  /* 0x0000040039397810 */ /* 0x000fe20007fbe0ff */
[----:B------:R-:W-:Y:S02]  /*0ff0*/  LDGSTS.E.BYPASS.128 [R67], desc[UR14][R46.64] ;  /* 0x000000002e437fae */ /* 0x000fe4000b901c4e */
[----:B------:R-:W-:Y:S01]  /*1000*/  IMAD.X R77, RZ, RZ, R27, P1 ;  /* 0x000000ffff4d7224 */ /* 0x000fe200008e061b */
[----:B------:R-:W-:Y:S01]  /*1010*/  IADD3.X R60, RZ, UR7, R61, P5, P4 ;  /* 0x00000007ff3c7c10 */ /* 0x000fe2000afe843d */
[----:B------:R-:W-:Y:S01]  /*1020*/  LDGSTS.E.BYPASS.128 [R69], desc[UR14][R48.64] ;  /* 0x0000000030457fae */ /* 0x000fe2000b901c4e */
[----:B------:R-:W-:-:S02]  /*1030*/  IADD3 R61, P0, R38, 0x400, RZ ;  /* 0x00000400263d7810 */ /* 0x000fc40007f1e0ff */
[----:B------:R-:W-:Y:S01]  /*1040*/  IADD3 R80, P1, R30, 0x400, RZ ;  /* 0x000004001e507810 */ /* 0x000fe20007f3e0ff */
[----:B------:R-:W-:Y:S02]  /*1050*/  LDGSTS.E.BYPASS.128 [R85], desc[UR14][R50.64] ;  /* 0x0000000032557fae */ /* 0x000fe4000b901c4e */
[----:B------:R-:W-:Y:S01]  /*1060*/  IMAD.X R71, RZ, RZ, R39, P0 ;  /* 0x000000ffff477224 */ /* 0x000fe200000e0627 */
[----:B------:R-:W-:Y:S01]  /*1070*/  IADD3 R72, P0, R34, 0x400, RZ ;  /* 0x0000040022487810 */ /* 0x000fe20007f1e0ff */
[----:B------:R-:W-:Y:S01]  /*1080*/  LDGSTS.E.BYPASS.128 [R87], desc[UR14][R54.64] ;  /* 0x0000000036577fae */ /* 0x000fe2000b901c4e */
[----:B------:R-:W-:-:S03]  /*1090*/  IMAD.X R83, RZ, RZ, R31, P1 ;  /* 0x000000ffff537224 */ /* 0x000fc600008e061f */
[----:B------:R-:W-:Y:S01]  /*10a0*/  LDGSTS.E.BYPASS.128 [R89], desc[UR14][R52.64] ;  /* 0x0000000034597fae */ /* 0x000fe2000b901c4e */
[----:B------:R-:W-:Y:S01]  /*10b0*/  IMAD.X R75, RZ, RZ, R35, P0 ;  /* 0x000000ffff4b7224 */ /* 0x000fe200000e0623 */
[----:B------:R-:W-:Y:S02]  /*10c0*/  IADD3 R76, P0, R24, 0x400, RZ ;  /* 0x00000400184c7810 */ /* 0x000fe40007f1e0ff */
[----:B------:R-:W-:Y:S03]  /*10d0*/  LDGSTS.E.BYPASS.128 [R91], desc[UR14][R40.64] ;  /* 0x00000000285b7fae */ /* 0x000fe6000b901c4e */
[----:B------:R-:W-:Y:S01]  /*10e0*/  IMAD.X R79, RZ, RZ, R25, P0 ;  /* 0x000000ffff4f7224 */ /* 0x000fe200000e0619 */
[----:B------:R-:W0:Y:S01]  /*10f0*/  LDGDEPBAR ;  /* 0x00000000000079af */ /* 0x000e220000000000 */
[----:B------:R-:W-:-:S03]  /*1100*/  IADD3 R81, P0, R32, 0x400, RZ ;  /* 0x0000040020517810 */ /* 0x000fc60007f1e0ff */
[----:B------:R-:W-:Y:S02]  /*1110*/  LDGSTS.E.BYPASS.128 [R63+0x14000], desc[UR14][R38.64] ;  /* 0x14000000263f7fae */ /* 0x000fe4000b901c4e */
[----:B------:R-:W-:Y:S02]  /*1120*/  IMAD.X R84, RZ, RZ, R33, P0 ;  /* 0x000000ffff547224 */ /* 0x000fe400000e0621 */
[----:B------:R-:W-:Y:S04]  /*1130*/  LDGSTS.E.BYPASS.128 [R65+0x14000], desc[UR14][R36.64] ;  /* 0x1400000024417fae */ /* 0x000fe8000b901c4e */
[----:B------:R-:W-:Y:S04]  /*1140*/  LDGSTS.E.BYPASS.128 [R67+0x14000], desc[UR14][R34.64] ;  /* 0x1400000022437fae */ /* 0x000fe8000b901c4e */
[----:B------:R-:W-:Y:S04]  /*1150*/  LDGSTS.E.BYPASS.128 [R69+0x14000], desc[UR14][R26.64] ;  /* 0x140000001a457fae */ /* 0x000fe8000b901c4e */
[----:B------:R-:W-:Y:S04]  /*1160*/  LDGSTS.E.BYPASS.128 [R85+0x14000], desc[UR14][R24.64] ;  /* 0x1400000018557fae */ /* 0x000fe8000b901c4e */
[----:B------:R-:W-:Y:S04]  /*1170*/  LDGSTS.E.BYPASS.128 [R87+0x14000], desc[UR14][R28.64] ;  /* 0x140000001c577fae */ /* 0x000fe8000b901c4e */
[----:B------:R-:W-:Y:S04]  /*1180*/  LDGSTS.E.BYPASS.128 [R89+0x14000], desc[UR14][R30.64] ;  /* 0x140000001e597fae */ /* 0x000fe8000b901c4e */
[----:B------:R-:W-:Y:S04]  /*1190*/  LDGSTS.E.BYPASS.128 [R91+0x14000], desc[UR14][R32.64] ;  /* 0x14000000205b7fae */ /* 0x000fe8000b901c4e */
[----:B------:R-:W0:Y:S01]  /*11a0*/  LDGDEPBAR ;  /* 0x00000000000079af */ /* 0x000e220000000000 */
[----:B------:R-:W-:Y:S06]  /*11b0*/  BAR.SYNC.DEFER_BLOCKING 0x0 ;  /* 0x0000000000007b1d */ /* 0x000fec0000010000 */
[----:B------:R-:W-:Y:S01]  /*11c0*/  @!PT LDS RZ, [RZ] ;  /* 0x00000000fffff984 */ /* 0x000fe20000000800 */
[----:B------:R-:W-:Y:S01]  /*11d0*/  @!PT LDS RZ, [RZ] ;  /* 0x00000000fffff984 */ /* 0x000fe20000000800 */
[----:B------:R-:W-:Y:S01]  /*11e0*/  @!PT LDS RZ, [RZ] ;  /* 0x00000000fffff984 */ /* 0x000fe20000000800 */
[----:B------:R-:W-:Y:S04]  /*11f0*/  LDGSTS.E.BYPASS.128 [R63+0x4000], desc[UR14][R42.64+0x100] ;  /* 0x040001002a3f7fae */ /* 0x000fe8000b901c4e */
[----:B------:R-:W-:Y:S04]  /*1200*/  LDGSTS.E.BYPASS.128 [R65+0x4000], desc[UR14][R44.64+0x100] ;  /* 0x040001002c417fae */ /* 0x000fe8000b901c4e */
[----:B------:R-:W-:Y:S04]  /*1210*/  LDGSTS.E.BYPASS.128 [R67+0x4000], desc[UR14][R46.64+0x100] ;  /* 0x040001002e437fae */ /* 0x000fe8000b901c4e */
[----:B------:R-:W-:Y:S04]  /*1220*/  LDGSTS.E.BYPASS.128 [R69+0x4000], desc[UR14][R48.64+0x100] ;  /* 0x0400010030457fae */ /* 0x000fe8000b901c4e */
[----:B------:R-:W-:Y:S04]  /*1230*/  LDGSTS.E.BYPASS.128 [R85+0x4000], desc[UR14][R50.64+0x100] ;  /* 0x0400010032557fae */ /* 0x000fe8000b901c4e */
[----:B------:R-:W-:Y:S04]  /*1240*/  LDGSTS.E.BYPASS.128 [R87+0x4000], desc[UR14][R54.64+0x100] ;  /* 0x0400010036577fae */ /* 0x000fe8000b901c4e */
[----:B------:R-:W-:Y:S04]  /*1250*/  LDGSTS.E.BYPASS.128 [R89+0x4000], desc[UR14][R52.64+0x100] ;  /* 0x0400010034597fae */ /* 0x000fe8000b901c4e */
[----:B------:R-:W-:Y:S04]  /*1260*/  LDGSTS.E.BYPASS.128 [R91+0x4000], desc[UR14][R40.64+0x100] ;  /* 0x04000100285b7fae */ /* 0x000fe8000b901c4e */
[----:B------:R-:W0:Y:S04]  /*1270*/  LDGDEPBAR ;  /* 0x00000000000079af */ /* 0x000e280000000000 */
        /* <DEDUP_REMOVED lines=35> */
[----:B------:R1:W-:Y:S04]  /*14b0*/  LDGSTS.E.BYPASS.128 [R63+0xc000], desc[UR14][R42.64+0x300] ;  /* 0x0c0003002a3f7fae */ /* 0x0003e8000b901c4e */
[----:B------:R2:W-:Y:S04]  /*14c0*/  LDGSTS.E.BYPASS.128 [R65+0xc000], desc[UR14][R44.64+0x300] ;  /* 0x0c0003002c417fae */ /* 0x0005e8000b901c4e */
[----:B------:R3:W-:Y:S04]  /*14d0*/  LDGSTS.E.BYPASS.128 [R67+0xc000], desc[UR14][R46.64+0x300] ;  /* 0x0c0003002e437fae */ /* 0x0007e8000b901c4e */
[----:B------:R4:W-:Y:S01]  /*14e0*/  LDGSTS.E.BYPASS.128 [R69+0xc000], desc[UR14][R48.64+0x300] ;  /* 0x0c00030030457fae */ /* 0x0009e2000b901c4e */
[----:B-1----:R-:W-:-:S03]  /*14f0*/  CS2R R42, SRZ ;  /* 0x00000000002a7805 */ /* 0x002fc6000001ff00 */
[----:B------:R1:W-:Y:S01]  /*1500*/  LDGSTS.E.BYPASS.128 [R85+0xc000], desc[UR14][R50.64+0x300] ;  /* 0x0c00030032557fae */ /* 0x0003e2000b901c4e */
[----:B--2---:R-:W-:-:S03]  /*1510*/  CS2R R44, SRZ ;  /* 0x00000000002c7805 */ /* 0x004fc6000001ff00 */
[----:B------:R2:W-:Y:S01]  /*1520*/  LDGSTS.E.BYPASS.128 [R87+0xc000], desc[UR14][R54.64+0x300] ;  /* 0x0c00030036577fae */ /* 0x0005e2000b901c4e */
[----:B---3--:R-:W-:-:S03]  /*1530*/  CS2R R46, SRZ ;  /* 0x00000000002e7805 */ /* 0x008fc6000001ff00 */
[----:B------:R3:W-:Y:S01]  /*1540*/  LDGSTS.E.BYPASS.128 [R89+0xc000], desc[UR14][R52.64+0x300] ;  /* 0x0c00030034597fae */ /* 0x0007e2000b901c4e */
[----:B----4-:R-:W-:-:S03]  /*1550*/  CS2R R48, SRZ ;  /* 0x0000000000307805 */ /* 0x010fc6000001ff00 */
[----:B------:R4:W-:Y:S01]  /*1560*/  LDGSTS.E.BYPASS.128 [R91+0xc000], desc[UR14][R40.64+0x300] ;  /* 0x0c000300285b7fae */ /* 0x0009e2000b901c4e */
[----:B-1----:R-:W-:-:S03]  /*1570*/  CS2R R50, SRZ ;  /* 0x0000000000327805 */ /* 0x002fc6000001ff00 */
[----:B------:R-:W0:Y:S01]  /*1580*/  LDGDEPBAR ;  /* 0x00000000000079af */ /* 0x000e220000000000 */
[----:B--2---:R-:W-:-:S03]  /*1590*/  CS2R R54, SRZ ;  /* 0x0000000000367805 */ /* 0x004fc6000001ff00 */
[----:B------:R1:W-:Y:S01]  /*15a0*/  LDGSTS.E.BYPASS.128 [R63+0x20000], desc[UR14][R38.64+0x300] ;  /* 0x20000300263f7fae */ /* 0x0003e2000b901c4e */
[----:B---3--:R-:W-:-:S03]  /*15b0*/  CS2R R52, SRZ ;  /* 0x0000000000347805 */ /* 0x008fc6000001ff00 */
[----:B------:R2:W-:Y:S01]  /*15c0*/  LDGSTS.E.BYPASS.128 [R65+0x20000], desc[UR14][R36.64+0x300] ;  /* 0x2000030024417fae */ /* 0x0005e2000b901c4e */
[----:B----4-:R-:W-:-:S03]  /*15d0*/  CS2R R40, SRZ ;  /* 0x0000000000287805 */ /* 0x010fc6000001ff00 */
        /* <DEDUP_REMOVED lines=10> */
[----:B-1----:R-:W-:Y:S02]  /*1680*/  CS2R R24, SRZ ;  /* 0x0000000000187805 */ /* 0x002fe4000001ff00 */
[----:B------:R-:W-:Y:S01]  /*1690*/  LOP3.LUT R85, R86, 0x7fffffc, RZ, 0xc0, !PT ;  /* 0x07fffffc56557812 */ /* 0x000fe200078ec0ff */
[----:B------:R-:W0:Y:S01]  /*16a0*/  LDGDEPBAR ;  /* 0x00000000000079af */ /* 0x000e220000000000 */
[----:B--2---:R-:W-:Y:S02]  /*16b0*/  CS2R R28, SRZ ;  /* 0x00000000001c7805 */ /* 0x004fe4000001ff00 */
[----:B---3--:R-:W-:Y:S02]  /*16c0*/  CS2R R30, SRZ ;  /* 0x00000000001e7805 */ /* 0x008fe4000001ff00 */
[----:B----4-:R-:W-:-:S07]  /*16d0*/  CS2R R32, SRZ ;  /* 0x0000000000207805 */ /* 0x010fce000001ff00 */
.L_x_0:
[----:B------:R-:W1:Y:S01]  /*16e0*/  SHFL.IDX PT, R63, R85, RZ, 0x1f ;  /* 0x00001fff553f7589 */ /* 0x000e6200000e0000 */
[----:B------:R-:W-:Y:S01]  /*16f0*/  UIADD3 UR12, UR12, 0x1, URZ ;  /* 0x000000010c0c7890 */ /* 0x000fe2000fffe03f */
[----:B------:R-:W-:-:S04]  /*1700*/  DEPBAR.LE SB0, 0x6 ;  /* 0x000081800000791a */ /* 0x000fc80000000000 */
[----:B------:R-:W-:Y:S01]  /*1710*/  UISETP.GE.AND UP0, UPT, UR12, 0x5, UPT ;  /* 0x000000050c00788c */ /* 0x000fe2000bf06270 */
[----:B------:R-:W-:Y:S01]  /*1720*/  BAR.SYNC.DEFER_BLOCKING 0x0 ;  /* 0x0000000000007b1d */ /* 0x000fe20000010000 */
[----:B------:R-:W-:Y:S01]  /*1730*/  UIADD3 UR11, UR11, 0x1, URZ ;  /* 0x000000010b0b7890 */ /* 0x000fe2000fffe03f */
[----:B------:R-:W-:Y:S01]  /*1740*/  IADD3 R92, P1, R57, UR4, RZ ;  /* 0x00000004395c7c10 */ /* 0x000fe2000ff3e0ff */
[----:B------:R-:W-:Y:S01]  /*1750*/  USEL UR12, UR12, URZ, !UP0 ;  /* 0x0000003f0c0c7287 */ /* 0x000fe2000c000000 */
[----:B------:R-:W-:Y:S02]  /*1760*/  VIADD R87, R62, 0x80 ;  /* 0x000000803e577836 */ /* 0x000fe40000000000 */
[----:B------:R-:W-:Y:S01]  /*1770*/  UMOV UR19, 0x40000040 ;  /* 0x4000004000137882 */ /* 0x000fe20000000000 */
[----:B------:R-:W-:Y:S02]  /*1780*/  IADD3.X R93, R60, UR5, RZ, P1, !PT ;  /* 0x000000053c5d7c10 */ /* 0x000fe40008ffe4ff */
[----:B------:R-:W-:-:S02]  /*1790*/  IADD3 R64, P1, R56, UR4, RZ ;  /* 0x0000000438407c10 */ /* 0x000fc4000ff3e0ff */
[----:B------:R-:W-:Y:S02]  /*17a0*/  ISETP.GE.U32.AND P0, PT, R87, 0xa00, PT ;  /* 0x00000a005700780c */ /* 0x000fe40003f06070 */
[----:B------:R-:W-:Y:S02]  /*17b0*/  IADD3.X R65, R59, UR5, RZ, P1, !PT ;  /* 0x000000053b417c10 */ /* 0x000fe40008ffe4ff */
[----:B------:R-:W-:Y:S02]  /*17c0*/  IADD3 R90, P1, R23, UR4, RZ ;  /* 0x00000004175a7c10 */ /* 0x000fe4000ff3e0ff */
[----:B-1----:R-:W-:Y:S02]  /*17d0*/  R2UR UR6, R63 ;  /* 0x000000003f0672ca */ /* 0x002fe400000e0000 */
[----:B------:R-:W-:Y:S02]  /*17e0*/  IADD3.X R91, R58, UR5, RZ, P1, !PT ;  /* 0x000000053a5b7c10 */ /* 0x000fe40008ffe4ff */
[----:B------:R-:W-:Y:S01]  /*17f0*/  IADD3 R62, P1, R20, UR4, RZ ;  /* 0x00000004143e7c10 */ /* 0x000fe2000ff3e0ff */
[----:B------:R-:W-:-:S03]  /*1800*/  WARPGROUP.ARRIVE ;  /* 0x00000000000079c5 */ /* 0x000fc60000000000 */
[----:B------:R-:W-:-:S05]  /*1810*/  IADD3.X R63, R22, UR5, RZ, P1, !PT ;  /* 0x00000005163f7c10 */ /* 0x000fca0008ffe4ff */
[----:B------:R-:W-:Y:S02]  /*1820*/  USHF.L.U32 UR7, UR6, 0x7, URZ ;  /* 0x0000000706077899 */ /* 0x000fe4000800063f */
[----:B------:R-:W-:Y:S02]  /*1830*/  ULEA UR6, UR12, UR10, 0xe ;  /* 0x0000000a0c067291 */ /* 0x000fe4000f8e703f */
[----:B------:R-:W-:Y:S02]  /*1840*/  ULOP3.LUT UR7, UR7, 0x180, URZ, 0xc0, !UPT ;  /* 0x0000018007077892 */ /* 0x000fe4000f8ec03f */
[----:B------:R-:W-:Y:S02]  /*1850*/  USHF.R.U32.HI UR8, URZ, 0x4, UR6 ;  /* 0x000000043f087899 */ /* 0x000fe40008011606 */
[----:B------:R-:W-:Y:S02]  /*1860*/  UIADD3 UR6, UR6, 0x14000, URZ ;  /* 0x0001400006067890 */ /* 0x000fe4000fffe03f */
[----:B------:R-:W-:-:S02]  /*1870*/  ULOP3.LUT UR8, UR8, 0x3fff, URZ, 0xc0, !UPT ;  /* 0x00003fff08087892 */ /* 0x000fc4000f8ec03f */
[----:B------:R-:W-:Y:S02]  /*1880*/  USHF.R.U32.HI UR6, URZ, 0x4, UR6 ;  /* 0x000000043f067899 */ /* 0x000fe40008011606 */
[----:B------:R-:W-:Y:S02]  /*1890*/  UIADD3 UR8, UP0, UR7, UR8, URZ ;  /* 0x0000000807087290 */ /* 0x000fe4000ff1e03f */
[----:B------:R-:W-:Y:S02]  /*18a0*/  ULOP3.LUT UR6, UR6, 0x3fff, URZ, 0xc0, !UPT ;  /* 0x00003fff06067892 */ /* 0x000fe4000f8ec03f */
[----:B------:R-:W-:Y:S02]  /*18b0*/  UIADD3.X UR9, URZ, URZ, URZ, UP0, !UPT ;  /* 0x0000003f3f097290 */ /* 0x000fe400087fe43f */
[----:B------:R-:W-:Y:S02]  /*18c0*/  ULOP3.LUT UR18, UR6, 0x2000000, URZ, 0xfc, !UPT ;  /* 0x0200000006127892 */ /* 0x000fe4000f8efc3f */
[----:B------:R-:W-:-:S02]  /*18d0*/  ULOP3.LUT UR16, UR8, 0x2000000, URZ, 0xfc, !UPT ;  /* 0x0200000008107892 */ /* 0x000fc4000f8efc3f */
[----:B------:R-:W-:Y:S01]  /*18e0*/  ULOP3.LUT UR17, UR9, 0x40000040, URZ, 0xfc, !UPT ;  /* 0x4000004009117892 */ /* 0x000fe2000f8efc3f */
[----:B------:R-:W-:Y:S01]  /*18f0*/  UMOV UR7, URZ ;  /* 0x0000003f00077c82 */ /* 0x000fe20008000000 */
[----:B------:R-:W-:-:S04]  /*1900*/  UISETP.GE.AND UP0, UPT, UR11, 0x5, UPT ;  /* 0x000000050b00788c */ /* 0x000fc8000bf06270 */
[----:B------:R-:W-:-:S03]  /*1910*/  USEL UR11, UR11, URZ, !UP0 ;  /* 0x0000003f0b0b7287 */ /* 0x000fc6000c000000 */
[----:B------:R-:W-:Y:S01]  /*1920*/  HGMMA.64x64x16.F32.BF16 R24, gdesc[UR16], R24 ;  /* 0x00e00000101879f0 */ /* 0x000fe20008701818 */
[----:B------:R-:W-:Y:S01]  /*1930*/  UMOV UR16, 0x2000002 ;  /* 0x0200000200107882 */ /* 0x000fe20000000000 */
[----:B------:R-:W-:Y:S02]  /*1940*/  UMOV UR17, 0x40000040 ;  /* 0x4000004000117882 */ /* 0x000fe40000000000 */
[----:B------:R-:W-:Y:S02]  /*1950*/  UIADD3.64 UR18, UR6, UR16, URZ ;  /* 0x0000001006127297 */ /* 0x000fe4000fffe03f */
[----:B------:R-:W-:-:S09]  /*1960*/  UIADD3.64 UR16, UR8, UR16, URZ ;  /* 0x0000001008107297 */ /* 0x000fd2000fffe03f */
        /* <DEDUP_REMOVED lines=29> */
[----:B------:R-:W-:Y:S02]  /*1b40*/  UIADD3.64 UR16, UR8, UR16, URZ ;  /* 0x0000001008107297 */ /* 0x000fe4000fffe03f */
[----:B------:R-:W-:-:S06]  /*1b50*/  ULEA UR6, UR11, UR10, 0xe ;  /* 0x0000000a0b067291 */ /* 0x000fcc000f8e703f */
[----:B------:R-:W-:Y:S02]  /*1b60*/  LEA R67, R3, UR6, 0x1 ;  /* 0x0000000603437c11 */ /* 0x000fe4000f8e08ff */
[----:B------:R-:W-:Y:S02]  /*1b70*/  LEA R69, R4, UR6, 0x1 ;  /* 0x0000000604457c11 */ /* 0x000fe4000f8e08ff */
[----:B------:R-:W-:Y:S02]  /*1b80*/  LEA R89, R5, UR6, 0x1 ;  /* 0x0000000605597c11 */ /* 0x000fe4000f8e08ff */
[----:B------:R-:W-:Y:S01]  /*1b90*/  LEA R88, R6, UR6, 0x1 ;  /* 0x0000000606587c11 */ /* 0x000fe2000f8e08ff */
[----:B------:R-:W-:Y:S03]  /*1ba0*/  HGMMA.64x64x16.F32.BF16 R24, gdesc[UR16], R24, gsb0 ;  /* 0x00e00000101879f0 */ /* 0x000fe60008001818 */
[----:B------:R-:W-:-:S02]  /*1bb0*/  WARPGROUP.DEPBAR.LE gsb0, 0x1 ;  /* 0x00008000000079c5 */ /* 0x000fc40000010100 */
[----:B------:R-:W-:Y:S06]  /*1bc0*/  BAR.SYNC.DEFER_BLOCKING 0x0 ;  /* 0x0000000000007b1d */ /* 0x000fec0000010000 */
[----:B------:R-:W-:Y:S01]  /*1bd0*/  @!PT LDS RZ, [RZ] ;  /* 0x00000000fffff984 */ /* 0x000fe20000000800 */
[----:B------:R-:W-:Y:S01]  /*1be0*/  @!PT LDS RZ, [RZ] ;  /* 0x00000000fffff984 */ /* 0x000fe20000000800 */
[----:B------:R-:W-:Y:S01]  /*1bf0*/  @!PT LDS RZ, [RZ] ;  /* 0x00000000fffff984 */ /* 0x000fe20000000800 */
[----:B------:R1:W-:Y:S04]  /*1c00*/  LDGSTS.E.BYPASS.128 [R67], desc[UR14][R92.64], !P0 ;  /* 0x000000005c437fae */ /* 0x0003e8000c101c4e */
[----:B------:R2:W-:Y:S04]  /*1c10*/  LDGSTS.E.BYPASS.128 [R69], desc[UR14][R64.64], !P0 ;  /* 0x0000000040457fae */ /* 0x0005e8000c101c4e */
[----:B------:R3:W-:Y:S01]  /*1c20*/  LDGSTS.E.BYPASS.128 [R89], desc[UR14][R90.64], !P0 ;  /* 0x000000005a597fae */ /* 0x0007e2000c101c4e */
[----:B-1----:R-:W-:-:S03]  /*1c30*/  IADD3 R92, P1, R19, UR4, RZ ;  /* 0x00000004135c7c10 */ /* 0x002fc6000ff3e0ff */
[----:B------:R1:W-:Y:S01]  /*1c40*/  LDGSTS.E.BYPASS.128 [R88], desc[UR14][R62.64], !P0 ;  /* 0x000000003e587fae */ /* 0x0003e2000c101c4e */
[----:B------:R-:W-:Y:S02]  /*1c50*/  IADD3.X R93, R21, UR5, RZ, P1, !PT ;  /* 0x00000005155d7c10 */ /* 0x000fe40008ffe4ff */
[----:B--2---:R-:W-:Y:S02]  /*1c60*/  IADD3 R64, P1, R16, UR4, RZ ;  /* 0x0000000410407c10 */ /* 0x004fe4000ff3e0ff */
[----:B---3--:R-:W-:Y:S02]  /*1c70*/  LEA R90, R7, UR6, 0x1 ;  /* 0x00000006075a7c11 */ /* 0x008fe4000f8e08ff */
[----:B------:R-:W-:Y:S02]  /*1c80*/  IADD3.X R65, R18, UR5, RZ, P1, !PT ;  /* 0x0000000512417c10 */ /* 0x000fe40008ffe4ff */
[----:B------:R-:W-:Y:S01]  /*1c90*/  LEA R91, R8, UR6, 0x1 ;  /* 0x00000006085b7c11 */ /* 0x000fe2000f8e08ff */
[----:B------:R2:W-:Y:S01]  /*1ca0*/  LDGSTS.E.BYPASS.128 [R90], desc[UR14][R92.64], !P0 ;  /* 0x000000005c5a7fae */ /* 0x0005e2000c101c4e */
[----:B-1----:R-:W-:-:S03]  /*1cb0*/  IADD3 R62, P1, R15, UR4, RZ ;  /* 0x000000040f3e7c10 */ /* 0x002fc6000ff3e0ff */
[----:B------:R-:W-:Y:S01]  /*1cc0*/  LDGSTS.E.BYPASS.128 [R91], desc[UR14][R64.64], !P0 ;  /* 0x00000000405b7fae */ /* 0x000fe2000c101c4e */
[----:B------:R-:W-:Y:S02]  /*1cd0*/  IADD3.X R63, R17, UR5, RZ, P1, !PT ;  /* 0x00000005113f7c10 */ /* 0x000fe40008ffe4ff */
[----:B--2---:R-:W-:Y:S02]  /*1ce0*/  LEA R92, R9, UR6, 0x1 ;  /* 0x00000006095c7c11 */ /* 0x004fe4000f8e08ff */
[----:B------:R-:W-:-:S03]  /*1cf0*/  LEA R93, R10, UR6, 0x1 ;  /* 0x000000060a5d7c11 */ /* 0x000fc6000f8e08ff */
[----:B------:R1:W-:Y:S02]  /*1d00*/  LDGSTS.E.BYPASS.128 [R92], desc[UR14][R62.64], !P0 ;  /* 0x000000003e5c7fae */ /* 0x0003e4000c101c4e */
[----:B-1----:R-:W-:-:S04]  /*1d10*/  IADD3 R62, P1, R12, UR4, RZ ;  /* 0x000000040c3e7c10 */ /* 0x002fc8000ff3e0ff */
[----:B------:R-:W-:Y:S02]  /*1d20*/  IADD3.X R63, R14, UR5, RZ, P1, !PT ;  /* 0x000000050e3f7c10 */ /* 0x000fe40008ffe4ff */
[----:B------:R-:W-:-:S03]  /*1d30*/  IADD3 R64, P1, R61, UR4, RZ ;  /* 0x000000043d407c10 */ /* 0x000fc6000ff3e0ff */
[----:B------:R-:W-:Y:S01]  /*1d40*/  LDGSTS.E.BYPASS.128 [R93], desc[UR14][R62.64], !P0 ;  /* 0x000000003e5d7fae */ /* 0x000fe2000c101c4e */
[----:B------:R-:W-:Y:S02]  /*1d50*/  IADD3.X R65, R71, UR5, RZ, P1, !PT ;  /* 0x0000000547417c10 */ /* 0x000fe40008ffe4ff */
[----:B------:R-:W-:Y:S01]  /*1d60*/  IADD3 R66, P1, R70, UR4, RZ ;  /* 0x0000000446427c10 */ /* 0x000fe2000ff3e0ff */
[----:B------:R-:W0:Y:S04]  /*1d70*/  LDGDEPBAR ;  /* 0x00000000000079af */ /* 0x000e280000000000 */
[----:B------:R1:W-:Y:S02]  /*1d80*/  LDGSTS.E.BYPASS.128 [R67+0x14000], desc[UR14][R64.64], !P0 ;  /* 0x1400000040437fae */ /* 0x0003e4000c101c4e */
[----:B-1----:R-:W-:-:S02]  /*1d90*/  IADD3.X R67, R73, UR5, RZ, P1, !PT ;  /* 0x0000000549437c10 */ /* 0x002fc40008ffe4ff */
[----:B------:R-:W-:-:S03]  /*1da0*/  IADD3 R68, P1, R72, UR4, RZ ;  /* 0x0000000448447c10 */ /* 0x000fc6000ff3e0ff */
[----:B------:R1:W-:Y:S02]  /*1db0*/  LDGSTS.E.BYPASS.128 [R69+0x14000], desc[UR14][R66.64], !P0 ;  /* 0x1400000042457fae */ /* 0x0003e4000c101c4e */
[----:B-1----:R-:W-:Y:S02]  /*1dc0*/  IADD3.X R69, R75, UR5, RZ, P1, !PT ;  /* 0x000000054b457c10 */ /* 0x002fe40008ffe4ff */
[----:B------:R-:W-:Y:S02]  /*1dd0*/  IADD3 R62, P1, R74, UR4, RZ ;  /* 0x000000044a3e7c10 */ /* 0x000fe4000ff3e0ff */
[----:B------:R-:W-:Y:S01]  /*1de0*/  IADD3 R66, P2, R81, UR4, RZ ;  /* 0x0000000451427c10 */ /* 0x000fe2000ff5e0ff */
[----:B------:R-:W-:Y:S01]  /*1df0*/  LDGSTS.E.BYPASS.128 [R89+0x14000], desc[UR14][R68.64], !P0 ;  /* 0x1400000044597fae */ /* 0x000fe2000c101c4e */
[----:B------:R-:W-:Y:S02]  /*1e00*/  IADD3.X R63, R77, UR5, RZ, P1, !PT ;  /* 0x000000054d3f7c10 */ /* 0x000fe40008ffe4ff */
[----:B------:R-:W-:-:S02]  /*1e10*/  IADD3 R64, P1, R76, UR4, RZ ;  /* 0x000000044c407c10 */ /* 0x000fc4000ff3e0ff */
[----:B------:R-:W-:Y:S01]  /*1e20*/  IADD3.X R67, R84, UR5, RZ, P2, !PT ;  /* 0x0000000554437c10 */ /* 0x000fe200097fe4ff */
[----:B------:R1:W-:Y:S01]  /*1e30*/  LDGSTS.E.BYPASS.128 [R88+0x14000], desc[UR14][R62.64], !P0 ;  /* 0x140000003e587fae */ /* 0x0003e2000c101c4e */
[----:B------:R-:W-:-:S05]  /*1e40*/  IADD3.X R65, R79, UR5, RZ, P1, !PT ;  /* 0x000000054f417c10 */ /* 0x000fca0008ffe4ff */
[----:B------:R-:W-:Y:S01]  /*1e50*/  LDGSTS.E.BYPASS.128 [R90+0x14000], desc[UR14][R64.64], !P0 ;  /* 0x14000000405a7fae */ /* 0x000fe2000c101c4e */
[----:B-1----:R-:W-:-:S04]  /*1e60*/  IADD3 R62, P1, R78, UR4, RZ ;  /* 0x000000044e3e7c10 */ /* 0x002fc8000ff3e0ff */
[----:B------:R-:W-:Y:S02]  /*1e70*/  IADD3.X R63, R82, UR5, RZ, P1, !PT ;  /* 0x00000005523f7c10 */ /* 0x000fe40008ffe4ff */
[----:B------:R-:W-:Y:S01]  /*1e80*/  IADD3 R68, P1, R80, UR4, RZ ;  /* 0x0000000450447c10 */ /* 0x000fe2000ff3e0ff */
[----:B------:R-:W-:Y:S02]  /*1e90*/  UIADD3 UR4, UP0, UR4, 0x100, URZ ;  /* 0x0000010004047890 */ /* 0x000fe4000ff1e03f */
[----:B------:R1:W-:Y:S01]  /*1ea0*/  LDGSTS.E.BYPASS.128 [R91+0x14000], desc[UR14][R62.64], !P0 ;  /* 0x140000003e5b7fae */ /* 0x0003e2000c101c4e */
[----:B------:R-:W-:Y:S01]  /*1eb0*/  IADD3.X R69, R83, UR5, RZ, P1, !PT ;  /* 0x0000000553457c10 */ /* 0x000fe20008ffe4ff */
[----:B------:R-:W-:-:S04]  /*1ec0*/  UIADD3.X UR5, URZ, UR5, URZ, UP0, !UPT ;  /* 0x000000053f057290 */ /* 0x000fc800087fe43f */
[----:B------:R2:W-:Y:S04]  /*1ed0*/  LDGSTS.E.BYPASS.128 [R92+0x14000], desc[UR14][R68.64], !P0 ;  /* 0x14000000445c7fae */ /* 0x0005e8000c101c4e */
[----:B------:R2:W-:Y:S01]  /*1ee0*/  LDGSTS.E.BYPASS.128 [R93+0x14000], desc[UR14][R66.64], !P0 ;  /* 0x14000000425d7fae */ /* 0x0005e2000c101c4e */
[----:B------:R-:W-:Y:S01]  /*1ef0*/  ISETP.GE.U32.AND P0, PT, R87, 0xb80, PT ;  /* 0x00000b805700780c */ /* 0x000fe20003f06070 */
[----:B-1----:R-:W-:Y:S02]  /*1f00*/  IMAD.MOV.U32 R62, RZ, RZ, R87 ;  /* 0x000000ffff3e7224 */ /* 0x002fe400078e0057 */
[----:B------:R-:W0:Y:S10]  /*1f10*/  LDGDEPBAR ;  /* 0x00000000000079af */ /* 0x000e340000000000 */
[----:B--2---:R-:W-:Y:S05]  /*1f20*/  @!P0 BRA `(.L_x_0) ;  /* 0xfffffff400ec8947 */ /* 0x004fea000383ffff */
[----:B------:R-:W-:Y:S02]  /*1f30*/  WARPGROUP.DEPBAR.LE gsb0, 0x0 ;  /* 0x00008000000079c5 */ /* 0x000fe40000010000 */
[----:B------:R-:W-:-:S04]  /*1f40*/  DEPBAR.LE SB0, 0x0 ;  /* 0x000080000000791a */ /* 0x000fc80000000000 */
[--C-:B------:R-:W-:Y:S02]  /*1f50*/  SHF.R.U32.HI R3, RZ, 0x1, R0.reuse ;  /* 0x00000001ff037819 */ /* 0x100fe40000011600 */
[----:B------:R-:W-:Y:S02]  /*1f60*/  LOP3.LUT R86, R86, 0x3, RZ, 0xc0, !PT ;  /* 0x0000000356567812 */ /* 0x000fe400078ec0ff */
[----:B------:R-:W-:Y:S02]  /*1f70*/  SHF.R.U32.HI R6, RZ, 0x3, R0 ;  /* 0x00000003ff067819 */ /* 0x000fe40000011600 */
[----:B------:R-:W-:Y:S02]  /*1f80*/  LOP3.LUT R4, R0, 0xf, RZ, 0xc0, !PT ;  /* 0x0000000f00047812 */ /* 0x000fe400078ec0ff */
[----:B------:R-:W-:Y:S02]  /*1f90*/  LOP3.LUT R5, R3, 0x8, RZ, 0xc0, !PT ;  /* 0x0000000803057812 */ /* 0x000fe400078ec0ff */
[----:B------:R-:W-:Y:S01]  /*1fa0*/  SGXT.U32 R3, R6, 0x2 ;  /* 0x000000020603781a */ /* 0x000fe20000000000 */
[----:B------:R-:W-:Y:S01]  /*1fb0*/  IMAD.SHL.U32 R6, R86, 0x4, RZ ;  /* 0x0000000456067824 */ /* 0x000fe200078e00ff */
[----:B------:R-:W-:Y:S01]  /*1fc0*/  F2FP.BF16.F32.PACK_AB R24, R25, R24 ;  /* 0x000000181918723e */ /* 0x000fe200000010ff */
[----:B------:R-:W-:Y:S01]  /*1fd0*/  IMAD R5, R4, 0x48, R5 ;  /* 0x0000004804057824 */ /* 0x000fe200078e0205 */
[----:B------:R-:W-:-:S02]  /*1fe0*/  F2FP.BF16.F32.PACK_AB R25, R27, R26 ;  /* 0x0000001a1b19723e */ /* 0x000fc400000010ff */
[----:B------:R-:W-:Y:S01]  /*1ff0*/  LOP3.LUT R6, R6, R3, RZ, 0xfc, !PT ;  /* 0x0000000306067212 */ /* 0x000fe200078efcff */
[----:B------:R-:W-:Y:S01]  /*2000*/  IMAD R5, R86, 0x480, R5 ;  /* 0x0000048056057824 */ /* 0x000fe200078e0205 */
[----:B------:R-:W-:Y:S02]  /*2010*/  LOP3.LUT R3, R13, 0x38, RZ, 0xc0, !PT ;  /* 0x000000380d037812 */ /* 0x000fe400078ec0ff */
[----:B------:R-:W-:Y:S02]  /*2020*/  F2FP.BF16.F32.PACK_AB R32, R33, R32 ;  /* 0x000000202120723e */ /* 0x000fe400000010ff */
[----:B------:R-:W-:Y:S01]  /*2030*/  F2FP.BF16.F32.PACK_AB R26, R29, R28 ;  /* 0x0000001c1d1a723e */ /* 0x000fe200000010ff */
[----:B------:R-:W-:Y:S01]  /*2040*/  IMAD R6, R6, 0x48, R3 ;  /* 0x0000004806067824 */ /* 0x000fe200078e0203 */
[----:B------:R-:W-:Y:S02]  /*2050*/  F2FP.BF16.F32.PACK_AB R27, R31, R30 ;  /* 0x0000001e1f1b723e */ /* 0x000fe400000010ff */
[----:B------:R-:W-:-:S02]  /*2060*/  F2FP.BF16.F32.PACK_AB R33, R35, R34 ;  /* 0x000000222321723e */ /* 0x000fc400000010ff */
[----:B------:R-:W-:Y:S02]  /*2070*/  F2FP.BF16.F32.PACK_AB R40, R41, R40 ;  /* 0x000000282928723e */ /* 0x000fe400000010ff */
[----:B------:R-:W-:Y:S01]  /*2080*/  LEA R3, R5, UR10, 0x1 ;  /* 0x0000000a05037c11 */ /* 0x000fe2000f8e08ff */
[----:B------:R-:W-:Y:S01]  /*2090*/  BAR.SYNC.DEFER_BLOCKING 0x0 ;  /* 0x0000000000007b1d */ /* 0x000fe20000010000 */
[----:B------:R-:W-:Y:S02]  /*20a0*/  F2FP.BF16.F32.PACK_AB R34, R37, R36 ;  /* 0x000000242522723e */ /* 0x000fe400000010ff */
[----:B------:R-:W-:Y:S02]  /*20b0*/  F2FP.BF16.F32.PACK_AB R35, R39, R38 ;  /* 0x000000262723723e */ /* 0x000fe400000010ff */
[----:B------:R-:W-:-:S03]  /*20c0*/  F2FP.BF16.F32.PACK_AB R41, R43, R42 ;  /* 0x0000002a2b29723e */ /* 0x000fc600000010ff */
[----:B------:R-:W1:Y:S01]  /*20d0*/  LDC.64 R4, c[0x0][0x220] ;  /* 0x00008800ff047b82 */ /* 0x000e620000000a00 */
[----:B------:R-:W-:Y:S02]  /*20e0*/  F2FP.BF16.F32.PACK_AB R48, R49, R48 ;  /* 0x000000303130723e */ /* 0x000fe400000010ff */
[----:B------:R-:W-:Y:S02]  /*20f0*/  F2FP.BF16.F32.PACK_AB R42, R45, R44 ;  /* 0x0000002c2d2a723e */ /* 0x000fe400000010ff */
[----:B------:R-:W-:Y:S02]  /*2100*/  F2FP.BF16.F32.PACK_AB R43, R47, R46 ;  /* 0x0000002e2f2b723e */ /* 0x000fe400000010ff */
[----:B------:R-:W-:Y:S02]  /*2110*/  F2FP.BF16.F32.PACK_AB R49, R51, R50 ;  /* 0x000000323331723e */ /* 0x000fe400000010ff */
[----:B------:R-:W-:Y:S02]  /*2120*/  F2FP.BF16.F32.PACK_AB R50, R53, R52 ;  /* 0x000000343532723e */ /* 0x000fe400000010ff */
[----:B------:R-:W-:-:S02]  /*2130*/  F2FP.BF16.F32.PACK_AB R51, R55, R54 ;  /* 0x000000363733723e */ /* 0x000fc400000010ff */
[----:B------:R-:W-:Y:S02]  /*2140*/  LEA R10, R6, UR10, 0x1 ;  /* 0x0000000a060a7c11 */ /* 0x000fe4000f8e08ff */
[----:B------:R-:W-:Y:S02]  /*2150*/  SHF.R.U32.HI R0, RZ, 0x3, R0 ;  /* 0x00000003ff007819 */ /* 0x000fe40000011600 */
[----:B------:R-:W-:Y:S01]  /*2160*/  LOP3.LUT R2, R2, 0x38, R13, 0xf8, !PT ;  /* 0x0000003802027812 */ /* 0x000fe200078ef80d */
[----:B------:R-:W-:Y:S01]  /*2170*/  STSM.16.M88.4 [R3], R24 ;  /* 0x0000001803007844 */ /* 0x000fe20000000200 */
[----:B------:R-:W-:Y:S02]  /*2180*/  SGXT.U32 R0, R0, 0x4 ;  /* 0x000000040000781a */ /* 0x000fe40000000000 */
[----:B------:R-:W-:Y:S01]  /*2190*/  ISETP.GE.AND P0, PT, R2, 0xc00, PT ;  /* 0x00000c000200780c */ /* 0x000fe20003f06270 */
[----:B------:R-:W-:Y:S01]  /*21a0*/  STSM.16.M88.4 [R3+0x20], R32 ;  /* 0x0000202003007844 */ /* 0x000fe20000000200 */
[----:B------:R-:W-:-:S03]  /*21b0*/  LOP3.LUT R11, R0, R11, RZ, 0xfc, !PT ;  /* 0x0000000b000b7212 */ /* 0x000fc600078efcff */
[----:B------:R-:W-:Y:S01]  /*21c0*/  STSM.16.M88.4 [R3+0x40], R40 ;  /* 0x0000402803007844 */ /* 0x000fe20000000200 */
[C---:B------:R-:W-:Y:S01]  /*21d0*/  LOP3.LUT R0, R11.reuse, 0x20, RZ, 0xfc, !PT ;  /* 0x000000200b007812 */ /* 0x040fe200078efcff */
[C---:B------:R-:W-:Y:S01]  /*21e0*/  IMAD R13, R11.reuse, 0xc00, R2 ;  /* 0x00000c000b0d7824 */ /* 0x040fe200078e0202 */
[----:B------:R-:W-:Y:S01]  /*21f0*/  ISETP.LT.AND P1, PT, R11, 0x1000, !P0 ;  /* 0x000010000b00780c */ /* 0x000fe20004721270 */
[----:B------:R2:W-:Y:S01]  /*2200*/  STSM.16.M88.4 [R3+0x60], R48 ;  /* 0x0000603003007844 */ /* 0x0005e20000000200 */
[----:B------:R-:W-:Y:S01]  /*2210*/  BAR.SYNC.DEFER_BLOCKING 0x0 ;  /* 0x0000000000007b1d */ /* 0x000fe20000010000 */
[----:B------:R-:W-:Y:S01]  /*2220*/  ISETP.LT.AND P3, PT, R0, 0x1000, !P0 ;  /* 0x000010000000780c */ /* 0x000fe20004761270 */
[C---:B------:R-:W-:Y:S02]  /*2230*/  VIADD R7, R13.reuse, 0xc000 ;  /* 0x0000c0000d077836 */ /* 0x040fe40000000000 */
[----:B------:R-:W-:Y:S02]  /*2240*/  VIADD R9, R13, 0x18000 ;  /* 0x000180000d097836 */ /* 0x000fe40000000000 */
[----:B-1----:R-:W-:-:S04]  /*2250*/  IMAD.WIDE R6, R7, 0x2, R4 ;  /* 0x0000000207067825 */ /* 0x002fc800078e0204 */
[--C-:B------:R-:W-:Y:S01]  /*2260*/  IMAD.WIDE R8, R9, 0x2, R4.reuse ;  /* 0x0000000209087825 */ /* 0x100fe200078e0204 */
[C---:B--2---:R-:W-:Y:S02]  /*2270*/  LOP3.LUT R3, R11.reuse, 0x10, RZ, 0xfc, !PT ;  /* 0x000000100b037812 */ /* 0x044fe400078efcff */
[----:B------:R-:W-:Y:S02]  /*2280*/  LOP3.LUT R11, R11, 0x30, RZ, 0xfc, !PT ;  /* 0x000000300b0b7812 */ /* 0x000fe400078efcff */
[----:B------:R-:W-:Y:S01]  /*2290*/  ISETP.LT.AND P2, PT, R3, 0x1000, !P0 ;  /* 0x000010000300780c */ /* 0x000fe20004741270 */
[----:B------:R-:W-:Y:S01]  /*22a0*/  IMAD.WIDE R2, R13, 0x2, R4 ;  /* 0x000000020d027825 */ /* 0x000fe200078e0204 */
[----:B------:R-:W-:Y:S01]  /*22b0*/  ISETP.LT.AND P0, PT, R11, 0x1000, !P0 ;  /* 0x000010000b00780c */ /* 0x000fe20004701270 */
[----:B------:R-:W1:Y:S04]  /*22c0*/  LDS.128 R28, [R10] ;  /* 0x000000000a1c7984 */ /* 0x000e680000000c00 */
[----:B------:R-:W2:Y:S04]  /*22d0*/  LDS.128 R16, [R10+0x900] ;  /* 0x000900000a107984 */ /* 0x000ea80000000c00 */
[----:B------:R-:W3:Y:S04]  /*22e0*/  LDS.128 R20, [R10+0x1200] ;  /* 0x001200000a147984 */ /* 0x000ee80000000c00 */
[----:B-1----:R1:W-:Y:S04]  /*22f0*/  @P1 STG.E.128 desc[UR14][R2.64], R28 ;  /* 0x0000001c02001986 */ /* 0x0023e8000c101d0e */
[----:B--2---:R1:W-:Y:S04]  /*2300*/  @P2 STG.E.128 desc[UR14][R6.64], R16 ;  /* 0x0000001006002986 */ /* 0x0043e8000c101d0e */
[----:B---3--:R1:W-:Y:S01]  /*2310*/  @P3 STG.E.128 desc[UR14][R8.64], R20 ;  /* 0x0000001408003986 */ /* 0x0083e2000c101d0e */
[----:B------:R-:W-:Y:S05]  /*2320*/  @!P0 EXIT ;  /* 0x000000000000894d */ /* 0x000fea0003800000 */
[----:B-1----:R-:W1:Y:S01]  /*2330*/  LDS.128 R8, [R10+0x1b00] ;  /* 0x001b00000a087984 */ /* 0x002e620000000c00 */
[----:B------:R-:W-:-:S04]  /*2340*/  VIADD R13, R13, 0x24000 ;  /* 0x000240000d0d7836 */ /* 0x000fc80000000000 */
[----:B------:R-:W-:-:S05]  /*2350*/  IMAD.WIDE R4, R13, 0x2, R4 ;  /* 0x000000020d047825 */ /* 0x000fca00078e0204 */
[----:B-1----:R-:W-:Y:S01]  /*2360*/  STG.E.128 desc[UR14][R4.64], R8 ;  /* 0x0000000804007986 */ /* 0x002fe2000c101d0e */
[----:B------:R-:W-:Y:S05]  /*2370*/  EXIT ;  /* 0x000000000000794d */ /* 0x000fea0003800000 */
.L_x_1:
[----:B------:R-:W-:-:S00]  /*2380*/  BRA `(.L_x_1) ;  /* 0xfffffffc00fc7947 */ /* 0x000fc0000383ffff */
[----:B------:R-:W-:-:S00]  /*2390*/  NOP ;  /* 0x0000000000007918 */ /* 0x000fc00000000000 */
        /* <DEDUP_REMOVED lines=14> */
.L_x_2:


//--------------------- .nv.shared.triton_mm      --------------------------
	.section	.nv.shared.triton_mm,"aw",@nobits
	.sectionflags	@""
	.align	16
	.zero		1024


//--------------------- .nv.constant0.triton_mm   --------------------------
	.section	.nv.constant0.triton_mm,"a",@progbits
	.sectionflags	@""
	.align	4
.nv.constant0.triton_mm:
	.zero		556
